	.target	sm_90a

	.elftype	@"ET_EXEC"


//--------------------- .note.nv.tkinfo           --------------------------
	.section	.note.nv.tkinfo,"",@"SHT_NOTE"
	.sectionflags	@"SHF_NOTE_NV_TKINFO"
	.tkinfo
        /*0018*/ 	.word	0x00000002
        /*0030*/ 	.string	""
        /*0030*/ 	.string	"ptxas"
        /*0030*/ 	.string	"Cuda compilation tools, release 13.0, V13.0.88"
        /*0030*/ 	.string	"Build cuda_13.0.r13.0/compiler.36424714_0"
        /*0030*/ 	.string	"-arch sm_90a -m 64 "



//--------------------- .note.nv.cuinfo           --------------------------
	.section	.note.nv.cuinfo,"",@"SHT_NOTE"
	.sectionflags	@"SHF_NOTE_NV_CUINFO"
        /*0018*/ 	.short	0x0002
        /*001a*/ 	.short	0x005a
        /*001c*/ 	.short	0x0082
	.zero		2


//--------------------- .nv.info                  --------------------------
	.section	.nv.info,"",@"SHT_CUDA_INFO"
	.align	4


	//----- nvinfo : EIATTR_REGCOUNT
	.align		4
        /*0000*/ 	.byte	0x04, 0x2f
        /*0002*/ 	.short	(.L_12 - .L_11)
	.align		4
.L_11:
        /*0004*/ 	.word	index@(_ZN7cutlass13device_kernelINS_4gemm6kernel13GemmUniversalIN4cute5tupleIJiiiiEEENS1_10collective13CollectiveMmaINS1_37MainloopSm90TmaGmmaWarpSpecializedFP8ILi9ENS5_IJNS4_1CILi1EEESB_SB_EEENS1_35KernelTmaWarpSpecializedCooperativeEEENS5_IJNSA_ILi128EEENSA_ILi64EEESF_EEENS_12float_e4m3_tENS5_IJlSB_lEEESI_SJ_NS4_8TiledMMAINS4_8MMA_AtomIJNS4_4SM904GMMA30MMA_64x64x32_F32E4M3E4M3_SS_TNILNSN_7ScaleInE1ELSP_1EEEEEENS4_6LayoutINS5_IJNSA_ILi2EEESB_SB_EEENS5_IJSB_NSA_ILi0EEESV_EEEEENS5_IJNS4_10UnderscoreESY_SY_EEEEENS4_13SM90_TMA_LOADENS4_14ComposedLayoutINS4_7SwizzleILi3ELi4ELi3EEENS4_18smem_ptr_flag_bitsILi8EEENSS_INS5_IJNSA_ILi8EEESF_EEENS5_IJSF_SB_EEEEEEEvNS4_8identityES11_S1B_vS1C_EENS_8epilogue10collective6detail29Sm90TmaWarpSpecializedAdapterINS1F_15DefaultEpilogueISI_SJ_SJ_NS1E_6thread17LinearCombinationISI_Li1EffLNS1J_9ScaleType4KindE0ELNS_15FloatRoundStyleE2ESI_EENS1_15EpilogueDefaultEEEEEvvEEEEvNT_6ParamsE)
        /*0008*/ 	.word	0x000000a8


	//----- nvinfo : EIATTR_FRAME_SIZE
	.align		4
.L_12:
        /*000c*/ 	.byte	0x04, 0x11
        /*000e*/ 	.short	(.L_14 - .L_13)
	.align		4
.L_13:
        /*0010*/ 	.word	index@(_ZN7cutlass13device_kernelINS_4gemm6kernel13GemmUniversalIN4cute5tupleIJiiiiEEENS1_10collective13CollectiveMmaINS1_37MainloopSm90TmaGmmaWarpSpecializedFP8ILi9ENS5_IJNS4_1CILi1EEESB_SB_EEENS1_35KernelTmaWarpSpecializedCooperativeEEENS5_IJNSA_ILi128EEENSA_ILi64EEESF_EEENS_12float_e4m3_tENS5_IJlSB_lEEESI_SJ_NS4_8TiledMMAINS4_8MMA_AtomIJNS4_4SM904GMMA30MMA_64x64x32_F32E4M3E4M3_SS_TNILNSN_7ScaleInE1ELSP_1EEEEEENS4_6LayoutINS5_IJNSA_ILi2EEESB_SB_EEENS5_IJSB_NSA_ILi0EEESV_EEEEENS5_IJNS4_10UnderscoreESY_SY_EEEEENS4_13SM90_TMA_LOADENS4_14ComposedLayoutINS4_7SwizzleILi3ELi4ELi3EEENS4_18smem_ptr_flag_bitsILi8EEENSS_INS5_IJNSA_ILi8EEESF_EEENS5_IJSF_SB_EEEEEEEvNS4_8identityES11_S1B_vS1C_EENS_8epilogue10collective6detail29Sm90TmaWarpSpecializedAdapterINS1F_15DefaultEpilogueISI_SJ_SJ_NS1E_6thread17LinearCombinationISI_Li1EffLNS1J_9ScaleType4KindE0ELNS_15FloatRoundStyleE2ESI_EENS1_15EpilogueDefaultEEEEEvvEEEEvNT_6ParamsE)
        /*0014*/ 	.word	0x00000000


	//----- nvinfo : EIATTR_MIN_STACK_SIZE
	.align		4
.L_14:
        /*0018*/ 	.byte	0x04, 0x12
        /*001a*/ 	.short	(.L_16 - .L_15)
	.align		4
.L_15:
        /*001c*/ 	.word	index@(_ZN7cutlass13device_kernelINS_4gemm6kernel13GemmUniversalIN4cute5tupleIJiiiiEEENS1_10collective13CollectiveMmaINS1_37MainloopSm90TmaGmmaWarpSpecializedFP8ILi9ENS5_IJNS4_1CILi1EEESB_SB_EEENS1_35KernelTmaWarpSpecializedCooperativeEEENS5_IJNSA_ILi128EEENSA_ILi64EEESF_EEENS_12float_e4m3_tENS5_IJlSB_lEEESI_SJ_NS4_8TiledMMAINS4_8MMA_AtomIJNS4_4SM904GMMA30MMA_64x64x32_F32E4M3E4M3_SS_TNILNSN_7ScaleInE1ELSP_1EEEEEENS4_6LayoutINS5_IJNSA_ILi2EEESB_SB_EEENS5_IJSB_NSA_ILi0EEESV_EEEEENS5_IJNS4_10UnderscoreESY_SY_EEEEENS4_13SM90_TMA_LOADENS4_14ComposedLayoutINS4_7SwizzleILi3ELi4ELi3EEENS4_18smem_ptr_flag_bitsILi8EEENSS_INS5_IJNSA_ILi8EEESF_EEENS5_IJSF_SB_EEEEEEEvNS4_8identityES11_S1B_vS1C_EENS_8epilogue10collective6detail29Sm90TmaWarpSpecializedAdapterINS1F_15DefaultEpilogueISI_SJ_SJ_NS1E_6thread17LinearCombinationISI_Li1EffLNS1J_9ScaleType4KindE0ELNS_15FloatRoundStyleE2ESI_EENS1_15EpilogueDefaultEEEEEvvEEEEvNT_6ParamsE)
        /*0020*/ 	.word	0x00000000
.L_16:


//--------------------- .nv.compat                --------------------------
	.section	.nv.compat,"",@"SHT_CUDA_COMPAT_INFO"
	.align	4
        /*0000*/ 	.byte	0x02, 0x09, 0x01, 0x00, 0x02, 0x02, 0x04, 0x00, 0x02, 0x05, 0x05, 0x00, 0x03, 0x07, 0x01, 0x01
        /*0010*/ 	.byte	0x02, 0x03, 0x01, 0x00, 0x02, 0x06, 0x01, 0x00, 0x04, 0x0b, 0x08, 0x00, 0x00, 0x00, 0x00, 0x00
        /*0020*/ 	.byte	0x00, 0x00, 0x00, 0x00


//--------------------- .nv.info._ZN7cutlass13device_kernelINS_4gemm6kernel13GemmUniversalIN4cute5tupleIJiiiiEEENS1_10collective13CollectiveMmaINS1_37MainloopSm90TmaGmmaWarpSpecializedFP8ILi9ENS5_IJNS4_1CILi1EEESB_SB_EEENS1_35KernelTmaWarpSpecializedCooperativeEEENS5_IJNSA_ILi128EEENSA_ILi64EEESF_EEENS_12float_e4m3_tENS5_IJlSB_lEEESI_SJ_NS4_8TiledMMAINS4_8MMA_AtomIJNS4_4SM904GMMA30MMA_64x64x32_F32E4M3E4M3_SS_TNILNSN_7ScaleInE1ELSP_1EEEEEENS4_6LayoutINS5_IJNSA_ILi2EEESB_SB_EEENS5_IJSB_NSA_ILi0EEESV_EEEEENS5_IJNS4_10UnderscoreESY_SY_EEEEENS4_13SM90_TMA_LOADENS4_14ComposedLayoutINS4_7SwizzleILi3ELi4ELi3EEENS4_18smem_ptr_flag_bitsILi8EEENSS_INS5_IJNSA_ILi8EEESF_EEENS5_IJSF_SB_EEEEEEEvNS4_8identityES11_S1B_vS1C_EENS_8epilogue10collective6detail29Sm90TmaWarpSpecializedAdapterINS1F_15DefaultEpilogueISI_SJ_SJ_NS1E_6thread17LinearCombinationISI_Li1EffLNS1J_9ScaleType4KindE0ELNS_15FloatRoundStyleE2ESI_EENS1_15EpilogueDefaultEEEEEvvEEEEvNT_6ParamsE --------------------------
	.section	.nv.info._ZN7cutlass13device_kernelINS_4gemm6kernel13GemmUniversalIN4cute5tupleIJiiiiEEENS1_10collective13CollectiveMmaINS1_37MainloopSm90TmaGmmaWarpSpecializedFP8ILi9ENS5_IJNS4_1CILi1EEESB_SB_EEENS1_35KernelTmaWarpSpecializedCooperativeEEENS5_IJNSA_ILi128EEENSA_ILi64EEESF_EEENS_12float_e4m3_tENS5_IJlSB_lEEESI_SJ_NS4_8TiledMMAINS4_8MMA_AtomIJNS4_4SM904GMMA30MMA_64x64x32_F32E4M3E4M3_SS_TNILNSN_7ScaleInE1ELSP_1EEEEEENS4_6LayoutINS5_IJNSA_ILi2EEESB_SB_EEENS5_IJSB_NSA_ILi0EEESV_EEEEENS5_IJNS4_10UnderscoreESY_SY_EEEEENS4_13SM90_TMA_LOADENS4_14ComposedLayoutINS4_7SwizzleILi3ELi4ELi3EEENS4_18smem_ptr_flag_bitsILi8EEENSS_INS5_IJNSA_ILi8EEESF_EEENS5_IJSF_SB_EEEEEEEvNS4_8identityES11_S1B_vS1C_EENS_8epilogue10collective6detail29Sm90TmaWarpSpecializedAdapterINS1F_15DefaultEpilogueISI_SJ_SJ_NS1E_6thread17LinearCombinationISI_Li1EffLNS1J_9ScaleType4KindE0ELNS_15FloatRoundStyleE2ESI_EENS1_15EpilogueDefaultEEEEEvvEEEEvNT_6ParamsE,"",@"SHT_CUDA_INFO"
	.sectionflags	@""
	.align	4


	//----- nvinfo : EIATTR_CUDA_API_VERSION
	.align		4
        /*0000*/ 	.byte	0x04, 0x37
        /*0002*/ 	.short	(.L_18 - .L_17)
.L_17:
        /*0004*/ 	.word	0x00000082


	//----- nvinfo : EIATTR_KPARAM_INFO
	.align		4
.L_18:
        /*0008*/ 	.byte	0x04, 0x17
        /*000a*/ 	.short	(.L_20 - .L_19)
.L_19:
        /*000c*/ 	.word	0x00000000
        /*0010*/ 	.short	0x0000
        /*0012*/ 	.short	0x0070
        /*0014*/ 	.byte	0x00, 0xf0, 0x01, 0x10


	//----- nvinfo : EIATTR_SPARSE_MMA_MASK
	.align		4
.L_20:
        /*0018*/ 	.byte	0x03, 0x50
        /*001a*/ 	.short	0x0000


	//----- nvinfo : EIATTR_MAXREG_COUNT
	.align		4
        /*001c*/ 	.byte	0x03, 0x1b
        /*001e*/ 	.short	0x00a8


	//----- nvinfo : EIATTR_NUM_BARRIERS
	.align		4
        /*0020*/ 	.byte	0x02, 0x4c
        /*0022*/ 	.byte	0x01
	.zero		1


	//----- nvinfo : EIATTR_MERCURY_ISA_VERSION
	.align		4
        /*0024*/ 	.byte	0x03, 0x5f
        /*0026*/ 	.short	0x0101


	//----- nvinfo : EIATTR_INT_WARP_WIDE_INSTR_OFFSETS
	.align		4
        /*0028*/ 	.byte	0x04, 0x31
        /*002a*/ 	.short	(.L_22 - .L_21)


	//   ....[0]....
.L_21:
        /*002c*/ 	.word	0x00000470


	//   ....[1]....
        /*0030*/ 	.word	0x00000480


	//   ....[2]....
        /*0034*/ 	.word	0x00000590


	//----- nvinfo : EIATTR_COOP_GROUP_MASK_REGIDS
	.align		4
.L_22:
        /*0038*/ 	.byte	0x04, 0x29
        /*003a*/ 	.short	(.L_24 - .L_23)


	//   ....[0]....
.L_23:
        /*003c*/ 	.word	0xffffffff


	//   ....[1]....
        /*0040*/ 	.word	0xffffffff


	//   ....[2]....
        /*0044*/ 	.word	0xffffffff


	//   ....[3]....
        /*0048*/ 	.word	0xffffffff


	//   ....[4]....
        /*004c*/ 	.word	0xffffffff


	//----- nvinfo : EIATTR_COOP_GROUP_INSTR_OFFSETS
	.align		4
.L_24:
        /*0050*/ 	.byte	0x04, 0x28
        /*0052*/ 	.short	(.L_26 - .L_25)


	//   ....[0]....
.L_25:
        /*0054*/ 	.word	0x00000060


	//   ....[1]....
        /*0058*/ 	.word	0x00000070


	//   ....[2]....
        /*005c*/ 	.word	0x00000130


	//   ....[3]....
        /*0060*/ 	.word	0x00000390


	//   ....[4]....
        /*0064*/ 	.word	0x000010b0


	//----- nvinfo : EIATTR_REG_RECONFIG
	.align		4
.L_26:
        /*0068*/ 	.byte	0x01, 0x54
	.zero		2


	//----- nvinfo : EIATTR_MBARRIER_INSTR_OFFSETS
	.align		4
        /*006c*/ 	.byte	0x04, 0x39
        /*006e*/ 	.short	(.L_28 - .L_27)


	//   ....[0]....
.L_27:
        /*0070*/ 	.word	0x00000250
        /*0074*/ 	.word	0x000000ff
        /*0078*/ 	.word	0x00000000
        /*007c*/ 	.short	0x0100
        /*007e*/ 	.byte	0x08
	.zero		1


	//   ....[1]....
        /*0080*/ 	.word	0x00000260
        /*0084*/ 	.word	0x000000ff
        /*0088*/ 	.word	0x00000048
        /*008c*/ 	.short	0x0100
        /*008e*/ 	.byte	0x08
	.zero		1


	//   ....[2]....
        /*0090*/ 	.word	0x00000270
        /*0094*/ 	.word	0x000000ff
        /*0098*/ 	.word	0x00000008
        /*009c*/ 	.short	0x0100
        /*009e*/ 	.byte	0x08
	.zero		1


	//   ....[3]....
        /*00a0*/ 	.word	0x00000280
        /*00a4*/ 	.word	0x000000ff
        /*00a8*/ 	.word	0x00000050
        /*00ac*/ 	.short	0x0100
        /*00ae*/ 	.byte	0x08
	.zero		1


	//   ....[4]....
        /*00b0*/ 	.word	0x00000290
        /*00b4*/ 	.word	0x000000ff
        /*00b8*/ 	.word	0x00000010
        /*00bc*/ 	.short	0x0100
        /*00be*/ 	.byte	0x08
	.zero		1


	//   ....[5]....
        /*00c0*/ 	.word	0x000002a0
        /*00c4*/ 	.word	0x000000ff
        /*00c8*/ 	.word	0x00000058
        /*00cc*/ 	.short	0x0100
        /*00ce*/ 	.byte	0x08
	.zero		1


	//   ....[6]....
        /*00d0*/ 	.word	0x000002b0
        /*00d4*/ 	.word	0x000000ff
        /*00d8*/ 	.word	0x00000018
        /*00dc*/ 	.short	0x0100
        /*00de*/ 	.byte	0x08
	.zero		1


	//   ....[7]....
        /*00e0*/ 	.word	0x000002c0
        /*00e4*/ 	.word	0x000000ff
        /*00e8*/ 	.word	0x00000060
        /*00ec*/ 	.short	0x0100
        /*00ee*/ 	.byte	0x08
	.zero		1


	//   ....[8]....
        /*00f0*/ 	.word	0x000002d0
        /*00f4*/ 	.word	0x000000ff
        /*00f8*/ 	.word	0x00000020
        /*00fc*/ 	.short	0x0100
        /*00fe*/ 	.byte	0x08
	.zero		1


	//   ....[9]....
        /*0100*/ 	.word	0x000002e0
        /*0104*/ 	.word	0x000000ff
        /*0108*/ 	.word	0x00000068
        /*010c*/ 	.short	0x0100
        /*010e*/ 	.byte	0x08
	.zero		1


	//   ....[10]....
        /*0110*/ 	.word	0x000002f0
        /*0114*/ 	.word	0x000000ff
        /*0118*/ 	.word	0x00000028
        /*011c*/ 	.short	0x0100
        /*011e*/ 	.byte	0x08
	.zero		1


	//   ....[11]....
        /*0120*/ 	.word	0x00000300
        /*0124*/ 	.word	0x000000ff
        /*0128*/ 	.word	0x00000070
        /*012c*/ 	.short	0x0100
        /*012e*/ 	.byte	0x08
	.zero		1


	//   ....[12]....
        /*0130*/ 	.word	0x00000310
        /*0134*/ 	.word	0x000000ff
        /*0138*/ 	.word	0x00000030
        /*013c*/ 	.short	0x0100
        /*013e*/ 	.byte	0x08
	.zero		1


	//   ....[13]....
        /*0140*/ 	.word	0x00000320
        /*0144*/ 	.word	0x000000ff
        /*0148*/ 	.word	0x00000078
        /*014c*/ 	.short	0x0100
        /*014e*/ 	.byte	0x08
	.zero		1


	//   ....[14]....
        /*0150*/ 	.word	0x00000330
        /*0154*/ 	.word	0x000000ff
        /*0158*/ 	.word	0x00000038
        /*015c*/ 	.short	0x0100
        /*015e*/ 	.byte	0x08
	.zero		1


	//   ....[15]....
        /*0160*/ 	.word	0x00000340
        /*0164*/ 	.word	0x000000ff
        /*0168*/ 	.word	0x00000080
        /*016c*/ 	.short	0x0100
        /*016e*/ 	.byte	0x08
	.zero		1


	//   ....[16]....
        /*0170*/ 	.word	0x00000350
        /*0174*/ 	.word	0x000000ff
        /*0178*/ 	.word	0x00000040
        /*017c*/ 	.short	0x0100
        /*017e*/ 	.byte	0x08
	.zero		1


	//   ....[17]....
        /*0180*/ 	.word	0x00000360
        /*0184*/ 	.word	0x000000ff
        /*0188*/ 	.word	0x00000088
        /*018c*/ 	.short	0x0100
        /*018e*/ 	.byte	0x08
	.zero		1


	//   ....[18]....
        /*0190*/ 	.word	0x00000600
        /*0194*/ 	.word	0x000000ff
        /*0198*/ 	.word	0x000000a0
        /*019c*/ 	.short	0x0100
        /*019e*/ 	.byte	0x06
	.zero		1


	//   ....[19]....
        /*01a0*/ 	.word	0x00000660
        /*01a4*/ 	.word	0x000000ff
        /*01a8*/ 	.word	0x000000a8
        /*01ac*/ 	.short	0x0100
        /*01ae*/ 	.byte	0x06
	.zero		1


	//   ....[20]....
        /*01b0*/ 	.word	0x000013e0
        /*01b4*/ 	.word	0x000000ff
        /*01b8*/ 	.word	0x00000000
        /*01bc*/ 	.short	0x010a
        /*01be*/ 	.byte	0x06
	.zero		1


	//   ....[21]....
        /*01c0*/ 	.word	0x00001420
        /*01c4*/ 	.word	0x000000ff
        /*01c8*/ 	.word	0x00000000
        /*01cc*/ 	.short	0x010a
        /*01ce*/ 	.byte	0x06
	.zero		1


	//   ....[22]....
        /*01d0*/ 	.word	0x00001b10
        /*01d4*/ 	.word	0x000000ff
        /*01d8*/ 	.word	0x00000000
        /*01dc*/ 	.short	0x010a
        /*01de*/ 	.byte	0x0c
	.zero		1


	//   ....[23]....
        /*01e0*/ 	.word	0x00001b50
        /*01e4*/ 	.word	0x000000ff
        /*01e8*/ 	.word	0x00000000
        /*01ec*/ 	.short	0x010a
        /*01ee*/ 	.byte	0x0c
	.zero		1


	//   ....[24]....
        /*01f0*/ 	.word	0x00002040
        /*01f4*/ 	.word	0x000000ff
        /*01f8*/ 	.word	0x00000000
        /*01fc*/ 	.short	0x0101
        /*01fe*/ 	.byte	0x08
	.zero		1


	//   ....[25]....
        /*0200*/ 	.word	0x00002490
        /*0204*/ 	.word	0x000000ff
        /*0208*/ 	.word	0x00000000
        /*020c*/ 	.short	0x0101
        /*020e*/ 	.byte	0x08
	.zero		1


	//   ....[26]....
        /*0210*/ 	.word	0x00005e30
        /*0214*/ 	.word	0x00000012
        /*0218*/ 	.word	0x00000048
        /*021c*/ 	.short	0x010a
        /*021e*/ 	.byte	0x3f
	.zero		1


	//   ....[27]....
        /*0220*/ 	.word	0x000061c0
        /*0224*/ 	.word	0x00000007
        /*0228*/ 	.word	0x000000a8
        /*022c*/ 	.short	0x0101
        /*022e*/ 	.byte	0x3f
	.zero		1


	//   ....[28]....
        /*0230*/ 	.word	0x00006900
        /*0234*/ 	.word	0x00000005
        /*0238*/ 	.word	0x00000000
        /*023c*/ 	.short	0x010a
        /*023e*/ 	.byte	0x3f
	.zero		1


	//   ....[29]....
        /*0240*/ 	.word	0x00006980
        /*0244*/ 	.word	0x00000007
        /*0248*/ 	.word	0x00000000
        /*024c*/ 	.short	0x010a
        /*024e*/ 	.byte	0x3f
	.zero		1


	//   ....[30]....
        /*0250*/ 	.word	0x00006a10
        /*0254*/ 	.word	0x00000006
        /*0258*/ 	.word	0x00000000
        /*025c*/ 	.short	0x010a
        /*025e*/ 	.byte	0x3f
	.zero		1


	//   ....[31]....
        /*0260*/ 	.word	0x00006aa0
        /*0264*/ 	.word	0x00000009
        /*0268*/ 	.word	0x00000000
        /*026c*/ 	.short	0x010a
        /*026e*/ 	.byte	0x3f
	.zero		1


	//   ....[32]....
        /*0270*/ 	.word	0x00006b30
        /*0274*/ 	.word	0x00000006
        /*0278*/ 	.word	0x00000000
        /*027c*/ 	.short	0x010a
        /*027e*/ 	.byte	0x3f
	.zero		1


	//   ....[33]....
        /*0280*/ 	.word	0x00006bc0
        /*0284*/ 	.word	0x00000009
        /*0288*/ 	.word	0x00000000
        /*028c*/ 	.short	0x010a
        /*028e*/ 	.byte	0x3f
	.zero		1


	//   ....[34]....
        /*0290*/ 	.word	0x00006c50
        /*0294*/ 	.word	0x00000008
        /*0298*/ 	.word	0x00000000
        /*029c*/ 	.short	0x010a
        /*029e*/ 	.byte	0x3f
	.zero		1


	//   ....[35]....
        /*02a0*/ 	.word	0x00006ce0
        /*02a4*/ 	.word	0x0000000b
        /*02a8*/ 	.word	0x00000000
        /*02ac*/ 	.short	0x010a
        /*02ae*/ 	.byte	0x3f
	.zero		1


	//   ....[36]....
        /*02b0*/ 	.word	0x00006d70
        /*02b4*/ 	.word	0x00000003
        /*02b8*/ 	.word	0x00000000
        /*02bc*/ 	.short	0x010a
        /*02be*/ 	.byte	0x3f
	.zero		1


	//   ....[37]....
        /*02c0*/ 	.word	0x00006de0
        /*02c4*/ 	.word	0x00000007
        /*02c8*/ 	.word	0x00000000
        /*02cc*/ 	.short	0x010a
        /*02ce*/ 	.byte	0x3f
	.zero		1


	//   ....[38]....
        /*02d0*/ 	.word	0x00006e40
        /*02d4*/ 	.word	0x00000008
        /*02d8*/ 	.word	0x00000000
        /*02dc*/ 	.short	0x010a
        /*02de*/ 	.byte	0x3f
	.zero		1


	//   ....[39]....
        /*02e0*/ 	.word	0x00006f10
        /*02e4*/ 	.word	0x00000012
        /*02e8*/ 	.word	0x00000048
        /*02ec*/ 	.short	0x010a
        /*02ee*/ 	.byte	0x3f
	.zero		1


	//   ....[40]....
        /*02f0*/ 	.word	0x00006ff0
        /*02f4*/ 	.word	0x00000005
        /*02f8*/ 	.word	0x00000000
        /*02fc*/ 	.short	0x010a
        /*02fe*/ 	.byte	0x3f
	.zero		1


	//   ....[41]....
        /*0300*/ 	.word	0x00007040
        /*0304*/ 	.word	0x00000007
        /*0308*/ 	.word	0x00000000
        /*030c*/ 	.short	0x010a
        /*030e*/ 	.byte	0x3f
	.zero		1


	//   ....[42]....
        /*0310*/ 	.word	0x00007090
        /*0314*/ 	.word	0x00000006
        /*0318*/ 	.word	0x00000000
        /*031c*/ 	.short	0x010a
        /*031e*/ 	.byte	0x3f
	.zero		1


	//   ....[43]....
        /*0320*/ 	.word	0x000070e0
        /*0324*/ 	.word	0x00000009
        /*0328*/ 	.word	0x00000000
        /*032c*/ 	.short	0x010a
        /*032e*/ 	.byte	0x3f
	.zero		1


	//   ....[44]....
        /*0330*/ 	.word	0x00007130
        /*0334*/ 	.word	0x00000006
        /*0338*/ 	.word	0x00000000
        /*033c*/ 	.short	0x010a
        /*033e*/ 	.byte	0x3f
	.zero		1


	//   ....[45]....
        /*0340*/ 	.word	0x00007180
        /*0344*/ 	.word	0x00000009
        /*0348*/ 	.word	0x00000000
        /*034c*/ 	.short	0x010a
        /*034e*/ 	.byte	0x3f
	.zero		1


	//   ....[46]....
        /*0350*/ 	.word	0x000071d0
        /*0354*/ 	.word	0x00000008
        /*0358*/ 	.word	0x00000000
        /*035c*/ 	.short	0x010a
        /*035e*/ 	.byte	0x3f
	.zero		1


	//   ....[47]....
        /*0360*/ 	.word	0x00007220
        /*0364*/ 	.word	0x0000000b
        /*0368*/ 	.word	0x00000000
        /*036c*/ 	.short	0x010a
        /*036e*/ 	.byte	0x3f
	.zero		1


	//----- nvinfo : EIATTR_NUM_MBARRIERS
	.align		4
.L_28:
        /*0370*/ 	.byte	0x03, 0x38
        /*0372*/ 	.short	0x0014


	//----- nvinfo : EIATTR_EXIT_INSTR_OFFSETS
	.align		4
        /*0374*/ 	.byte	0x04, 0x1c
        /*0376*/ 	.short	(.L_30 - .L_29)


	//   ....[0]....
.L_29:
        /*0378*/ 	.word	0x000006b0


	//   ....[1]....
        /*037c*/ 	.word	0x00000f80


	//   ....[2]....
        /*0380*/ 	.word	0x00005490


	//   ....[3]....
        /*0384*/ 	.word	0x00005ad0


	//   ....[4]....
        /*0388*/ 	.word	0x00006dc0


	//----- nvinfo : EIATTR_MAX_THREADS
	.align		4
.L_30:
        /*038c*/ 	.byte	0x04, 0x05
        /*038e*/ 	.short	(.L_32 - .L_31)
.L_31:
        /*0390*/ 	.word	0x00000180
        /*0394*/ 	.word	0x00000001
        /*0398*/ 	.word	0x00000001


	//----- nvinfo : EIATTR_CRS_STACK_SIZE
	.align		4
.L_32:
        /*039c*/ 	.byte	0x04, 0x1e
        /*039e*/ 	.short	(.L_34 - .L_33)
.L_33:
        /*03a0*/ 	.word	0x00000000


	//----- nvinfo : EIATTR_CBANK_PARAM_SIZE
	.align		4
.L_34:
        /*03a4*/ 	.byte	0x03, 0x19
        /*03a6*/ 	.short	0x0470


	//----- nvinfo : EIATTR_PARAM_CBANK
	.align		4
        /*03a8*/ 	.byte	0x04, 0x0a
        /*03aa*/ 	.short	(.L_36 - .L_35)
	.align		4
.L_35:
        /*03ac*/ 	.word	index@(.nv.constant0._ZN7cutlass13device_kernelINS_4gemm6kernel13GemmUniversalIN4cute5tupleIJiiiiEEENS1_10collective13CollectiveMmaINS1_37MainloopSm90TmaGmmaWarpSpecializedFP8ILi9ENS5_IJNS4_1CILi1EEESB_SB_EEENS1_35KernelTmaWarpSpecializedCooperativeEEENS5_IJNSA_ILi128EEENSA_ILi64EEESF_EEENS_12float_e4m3_tENS5_IJlSB_lEEESI_SJ_NS4_8TiledMMAINS4_8MMA_AtomIJNS4_4SM904GMMA30MMA_64x64x32_F32E4M3E4M3_SS_TNILNSN_7ScaleInE1ELSP_1EEEEEENS4_6LayoutINS5_IJNSA_ILi2EEESB_SB_EEENS5_IJSB_NSA_ILi0EEESV_EEEEENS5_IJNS4_10UnderscoreESY_SY_EEEEENS4_13SM90_TMA_LOADENS4_14ComposedLayoutINS4_7SwizzleILi3ELi4ELi3EEENS4_18smem_ptr_flag_bitsILi8EEENSS_INS5_IJNSA_ILi8EEESF_EEENS5_IJSF_SB_EEEEEEEvNS4_8identityES11_S1B_vS1C_EENS_8epilogue10collective6detail29Sm90TmaWarpSpecializedAdapterINS1F_15DefaultEpilogueISI_SJ_SJ_NS1E_6thread17LinearCombinationISI_Li1EffLNS1J_9ScaleType4KindE0ELNS_15FloatRoundStyleE2ESI_EENS1_15EpilogueDefaultEEEEEvvEEEEvNT_6ParamsE)
        /*03b0*/ 	.short	0x0210
        /*03b2*/ 	.short	0x0470


	//----- nvinfo : EIATTR_SW_WAR
	.align		4
.L_36:
        /*03b4*/ 	.byte	0x04, 0x36
        /*03b6*/ 	.short	(.L_38 - .L_37)
.L_37:
        /*03b8*/ 	.word	0x00000008
.L_38:


//--------------------- .nv.callgraph             --------------------------
	.section	.nv.callgraph,"",@"SHT_CUDA_CALLGRAPH"
	.align	4
	.sectionentsize	8
	.align		4
        /*0000*/ 	.word	0x00000000
	.align		4
        /*0004*/ 	.word	0xffffffff
	.align		4
        /*0008*/ 	.word	0x00000000
	.align		4
        /*000c*/ 	.word	0xfffffffe
	.align		4
        /*0010*/ 	.word	0x00000000
	.align		4
        /*0014*/ 	.word	0xfffffffd
	.align		4
        /*0018*/ 	.word	0x00000000
	.align		4
        /*001c*/ 	.word	0xfffffffc


//--------------------- .nv.constant4             --------------------------
	.section	.nv.constant4,"a",@progbits
	.align	8
	.align		8
.nv.constant4:
        /*0000*/ 	.dword	_ZN40_INTERNAL_8e08ed76_4_k_cu_40882905_218194cuda3std3__45__cpo5beginE
	.align		8
        /*0008*/ 	.dword	_ZN40_INTERNAL_8e08ed76_4_k_cu_40882905_218194cuda3std3__45__cpo3endE
	.align		8
        /*0010*/ 	.dword	_ZN40_INTERNAL_8e08ed76_4_k_cu_40882905_218194cuda3std3__45__cpo6cbeginE
	.align		8
        /*0018*/ 	.dword	_ZN40_INTERNAL_8e08ed76_4_k_cu_40882905_218194cuda3std3__45__cpo4cendE
	.align		8
        /*0020*/ 	.dword	_ZN40_INTERNAL_8e08ed76_4_k_cu_40882905_218194cuda3std3__442_GLOBAL__N__8e08ed76_4_k_cu_40882905_218196ignoreE
	.align		8
        /*0028*/ 	.dword	_ZN40_INTERNAL_8e08ed76_4_k_cu_40882905_218194cuda3std3__419piecewise_constructE
	.align		8
        /*0030*/ 	.dword	_ZN40_INTERNAL_8e08ed76_4_k_cu_40882905_218194cuda3std3__48in_placeE
	.align		8
        /*0038*/ 	.dword	_ZN40_INTERNAL_8e08ed76_4_k_cu_40882905_218194cuda3std6ranges3__45__cpo4swapE
	.align		8
        /*0040*/ 	.dword	_ZN40_INTERNAL_8e08ed76_4_k_cu_40882905_218194cuda3std6ranges3__45__cpo9iter_moveE
	.align		8
        /*0048*/ 	.dword	_ZN40_INTERNAL_8e08ed76_4_k_cu_40882905_218194cute7productE
	.align		8
        /*0050*/ 	.dword	_ZN40_INTERNAL_8e08ed76_4_k_cu_40882905_218194cute1_E


//--------------------- .text._ZN7cutlass13device_kernelINS_4gemm6kernel13GemmUniversalIN4cute5tupleIJiiiiEEENS1_10collective13CollectiveMmaINS1_37MainloopSm90TmaGmmaWarpSpecializedFP8ILi9ENS5_IJNS4_1CILi1EEESB_SB_EEENS1_35KernelTmaWarpSpecializedCooperativeEEENS5_IJNSA_ILi128EEENSA_ILi64EEESF_EEENS_12float_e4m3_tENS5_IJlSB_lEEESI_SJ_NS4_8TiledMMAINS4_8MMA_AtomIJNS4_4SM904GMMA30MMA_64x64x32_F32E4M3E4M3_SS_TNILNSN_7ScaleInE1ELSP_1EEEEEENS4_6LayoutINS5_IJNSA_ILi2EEESB_SB_EEENS5_IJSB_NSA_ILi0EEESV_EEEEENS5_IJNS4_10UnderscoreESY_SY_EEEEENS4_13SM90_TMA_LOADENS4_14ComposedLayoutINS4_7SwizzleILi3ELi4ELi3EEENS4_18smem_ptr_flag_bitsILi8EEENSS_INS5_IJNSA_ILi8EEESF_EEENS5_IJSF_SB_EEEEEEEvNS4_8identityES11_S1B_vS1C_EENS_8epilogue10collective6detail29Sm90TmaWarpSpecializedAdapterINS1F_15DefaultEpilogueISI_SJ_SJ_NS1E_6thread17LinearCombinationISI_Li1EffLNS1J_9ScaleType4KindE0ELNS_15FloatRoundStyleE2ESI_EENS1_15EpilogueDefaultEEEEEvvEEEEvNT_6ParamsE --------------------------
	.section	.text._ZN7cutlass13device_kernelINS_4gemm6kernel13GemmUniversalIN4cute5tupleIJiiiiEEENS1_10collective13CollectiveMmaINS1_37MainloopSm90TmaGmmaWarpSpecializedFP8ILi9ENS5_IJNS4_1CILi1EEESB_SB_EEENS1_35KernelTmaWarpSpecializedCooperativeEEENS5_IJNSA_ILi128EEENSA_ILi64EEESF_EEENS_12float_e4m3_tENS5_IJlSB_lEEESI_SJ_NS4_8TiledMMAINS4_8MMA_AtomIJNS4_4SM904GMMA30MMA_64x64x32_F32E4M3E4M3_SS_TNILNSN_7ScaleInE1ELSP_1EEEEEENS4_6LayoutINS5_IJNSA_ILi2EEESB_SB_EEENS5_IJSB_NSA_ILi0EEESV_EEEEENS5_IJNS4_10UnderscoreESY_SY_EEEEENS4_13SM90_TMA_LOADENS4_14ComposedLayoutINS4_7SwizzleILi3ELi4ELi3EEENS4_18smem_ptr_flag_bitsILi8EEENSS_INS5_IJNSA_ILi8EEESF_EEENS5_IJSF_SB_EEEEEEEvNS4_8identityES11_S1B_vS1C_EENS_8epilogue10collective6detail29Sm90TmaWarpSpecializedAdapterINS1F_15DefaultEpilogueISI_SJ_SJ_NS1E_6thread17LinearCombinationISI_Li1EffLNS1J_9ScaleType4KindE0ELNS_15FloatRoundStyleE2ESI_EENS1_15EpilogueDefaultEEEEEvvEEEEvNT_6ParamsE,"ax",@progbits
	.align	128
.text._ZN7cutlass13device_kernelINS_4gemm6kernel13GemmUniversalIN4cute5tupleIJiiiiEEENS1_10collective13CollectiveMmaINS1_37MainloopSm90TmaGmmaWarpSpecializedFP8ILi9ENS5_IJNS4_1CILi1EEESB_SB_EEENS1_35KernelTmaWarpSpecializedCooperativeEEENS5_IJNSA_ILi128EEENSA_ILi64EEESF_EEENS_12float_e4m3_tENS5_IJlSB_lEEESI_SJ_NS4_8TiledMMAINS4_8MMA_AtomIJNS4_4SM904GMMA30MMA_64x64x32_F32E4M3E4M3_SS_TNILNSN_7ScaleInE1ELSP_1EEEEEENS4_6LayoutINS5_IJNSA_ILi2EEESB_SB_EEENS5_IJSB_NSA_ILi0EEESV_EEEEENS5_IJNS4_10UnderscoreESY_SY_EEEEENS4_13SM90_TMA_LOADENS4_14ComposedLayoutINS4_7SwizzleILi3ELi4ELi3EEENS4_18smem_ptr_flag_bitsILi8EEENSS_INS5_IJNSA_ILi8EEESF_EEENS5_IJSF_SB_EEEEEEEvNS4_8identityES11_S1B_vS1C_EENS_8epilogue10collective6detail29Sm90TmaWarpSpecializedAdapterINS1F_15DefaultEpilogueISI_SJ_SJ_NS1E_6thread17LinearCombinationISI_Li1EffLNS1J_9ScaleType4KindE0ELNS_15FloatRoundStyleE2ESI_EENS1_15EpilogueDefaultEEEEEvvEEEEvNT_6ParamsE:
        .type           _ZN7cutlass13device_kernelINS_4gemm6kernel13GemmUniversalIN4cute5tupleIJiiiiEEENS1_10collective13CollectiveMmaINS1_37MainloopSm90TmaGmmaWarpSpecializedFP8ILi9ENS5_IJNS4_1CILi1EEESB_SB_EEENS1_35KernelTmaWarpSpecializedCooperativeEEENS5_IJNSA_ILi128EEENSA_ILi64EEESF_EEENS_12float_e4m3_tENS5_IJlSB_lEEESI_SJ_NS4_8TiledMMAINS4_8MMA_AtomIJNS4_4SM904GMMA30MMA_64x64x32_F32E4M3E4M3_SS_TNILNSN_7ScaleInE1ELSP_1EEEEEENS4_6LayoutINS5_IJNSA_ILi2EEESB_SB_EEENS5_IJSB_NSA_ILi0EEESV_EEEEENS5_IJNS4_10UnderscoreESY_SY_EEEEENS4_13SM90_TMA_LOADENS4_14ComposedLayoutINS4_7SwizzleILi3ELi4ELi3EEENS4_18smem_ptr_flag_bitsILi8EEENSS_INS5_IJNSA_ILi8EEESF_EEENS5_IJSF_SB_EEEEEEEvNS4_8identityES11_S1B_vS1C_EENS_8epilogue10collective6detail29Sm90TmaWarpSpecializedAdapterINS1F_15DefaultEpilogueISI_SJ_SJ_NS1E_6thread17LinearCombinationISI_Li1EffLNS1J_9ScaleType4KindE0ELNS_15FloatRoundStyleE2ESI_EENS1_15EpilogueDefaultEEEEEvvEEEEvNT_6ParamsE,@function
        .size           _ZN7cutlass13device_kernelINS_4gemm6kernel13GemmUniversalIN4cute5tupleIJiiiiEEENS1_10collective13CollectiveMmaINS1_37MainloopSm90TmaGmmaWarpSpecializedFP8ILi9ENS5_IJNS4_1CILi1EEESB_SB_EEENS1_35KernelTmaWarpSpecializedCooperativeEEENS5_IJNSA_ILi128EEENSA_ILi64EEESF_EEENS_12float_e4m3_tENS5_IJlSB_lEEESI_SJ_NS4_8TiledMMAINS4_8MMA_AtomIJNS4_4SM904GMMA30MMA_64x64x32_F32E4M3E4M3_SS_TNILNSN_7ScaleInE1ELSP_1EEEEEENS4_6LayoutINS5_IJNSA_ILi2EEESB_SB_EEENS5_IJSB_NSA_ILi0EEESV_EEEEENS5_IJNS4_10UnderscoreESY_SY_EEEEENS4_13SM90_TMA_LOADENS4_14ComposedLayoutINS4_7SwizzleILi3ELi4ELi3EEENS4_18smem_ptr_flag_bitsILi8EEENSS_INS5_IJNSA_ILi8EEESF_EEENS5_IJSF_SB_EEEEEEEvNS4_8identityES11_S1B_vS1C_EENS_8epilogue10collective6detail29Sm90TmaWarpSpecializedAdapterINS1F_15DefaultEpilogueISI_SJ_SJ_NS1E_6thread17LinearCombinationISI_Li1EffLNS1J_9ScaleType4KindE0ELNS_15FloatRoundStyleE2ESI_EENS1_15EpilogueDefaultEEEEEvvEEEEvNT_6ParamsE,(.L_x_148 - _ZN7cutlass13device_kernelINS_4gemm6kernel13GemmUniversalIN4cute5tupleIJiiiiEEENS1_10collective13CollectiveMmaINS1_37MainloopSm90TmaGmmaWarpSpecializedFP8ILi9ENS5_IJNS4_1CILi1EEESB_SB_EEENS1_35KernelTmaWarpSpecializedCooperativeEEENS5_IJNSA_ILi128EEENSA_ILi64EEESF_EEENS_12float_e4m3_tENS5_IJlSB_lEEESI_SJ_NS4_8TiledMMAINS4_8MMA_AtomIJNS4_4SM904GMMA30MMA_64x64x32_F32E4M3E4M3_SS_TNILNSN_7ScaleInE1ELSP_1EEEEEENS4_6LayoutINS5_IJNSA_ILi2EEESB_SB_EEENS5_IJSB_NSA_ILi0EEESV_EEEEENS5_IJNS4_10UnderscoreESY_SY_EEEEENS4_13SM90_TMA_LOADENS4_14ComposedLayoutINS4_7SwizzleILi3ELi4ELi3EEENS4_18smem_ptr_flag_bitsILi8EEENSS_INS5_IJNSA_ILi8EEESF_EEENS5_IJSF_SB_EEEEEEEvNS4_8identityES11_S1B_vS1C_EENS_8epilogue10collective6detail29Sm90TmaWarpSpecializedAdapterINS1F_15DefaultEpilogueISI_SJ_SJ_NS1E_6thread17LinearCombinationISI_Li1EffLNS1J_9ScaleType4KindE0ELNS_15FloatRoundStyleE2ESI_EENS1_15EpilogueDefaultEEEEEvvEEEEvNT_6ParamsE)
        .other          _ZN7cutlass13device_kernelINS_4gemm6kernel13GemmUniversalIN4cute5tupleIJiiiiEEENS1_10collective13CollectiveMmaINS1_37MainloopSm90TmaGmmaWarpSpecializedFP8ILi9ENS5_IJNS4_1CILi1EEESB_SB_EEENS1_35KernelTmaWarpSpecializedCooperativeEEENS5_IJNSA_ILi128EEENSA_ILi64EEESF_EEENS_12float_e4m3_tENS5_IJlSB_lEEESI_SJ_NS4_8TiledMMAINS4_8MMA_AtomIJNS4_4SM904GMMA30MMA_64x64x32_F32E4M3E4M3_SS_TNILNSN_7ScaleInE1ELSP_1EEEEEENS4_6LayoutINS5_IJNSA_ILi2EEESB_SB_EEENS5_IJSB_NSA_ILi0EEESV_EEEEENS5_IJNS4_10UnderscoreESY_SY_EEEEENS4_13SM90_TMA_LOADENS4_14ComposedLayoutINS4_7SwizzleILi3ELi4ELi3EEENS4_18smem_ptr_flag_bitsILi8EEENSS_INS5_IJNSA_ILi8EEESF_EEENS5_IJSF_SB_EEEEEEEvNS4_8identityES11_S1B_vS1C_EENS_8epilogue10collective6detail29Sm90TmaWarpSpecializedAdapterINS1F_15DefaultEpilogueISI_SJ_SJ_NS1E_6thread17LinearCombinationISI_Li1EffLNS1J_9ScaleType4KindE0ELNS_15FloatRoundStyleE2ESI_EENS1_15EpilogueDefaultEEEEEvvEEEEvNT_6ParamsE,@"STO_CUDA_ENTRY STV_DEFAULT"
_ZN7cutlass13device_kernelINS_4gemm6kernel13GemmUniversalIN4cute5tupleIJiiiiEEENS1_10collective13CollectiveMmaINS1_37MainloopSm90TmaGmmaWarpSpecializedFP8ILi9ENS5_IJNS4_1CILi1EEESB_SB_EEENS1_35KernelTmaWarpSpecializedCooperativeEEENS5_IJNSA_ILi128EEENSA_ILi64EEESF_EEENS_12float_e4m3_tENS5_IJlSB_lEEESI_SJ_NS4_8TiledMMAINS4_8MMA_AtomIJNS4_4SM904GMMA30MMA_64x64x32_F32E4M3E4M3_SS_TNILNSN_7ScaleInE1ELSP_1EEEEEENS4_6LayoutINS5_IJNSA_ILi2EEESB_SB_EEENS5_IJSB_NSA_ILi0EEESV_EEEEENS5_IJNS4_10UnderscoreESY_SY_EEEEENS4_13SM90_TMA_LOADENS4_14ComposedLayoutINS4_7SwizzleILi3ELi4ELi3EEENS4_18smem_ptr_flag_bitsILi8EEENSS_INS5_IJNSA_ILi8EEESF_EEENS5_IJSF_SB_EEEEEEEvNS4_8identityES11_S1B_vS1C_EENS_8epilogue10collective6detail29Sm90TmaWarpSpecializedAdapterINS1F_15DefaultEpilogueISI_SJ_SJ_NS1E_6thread17LinearCombinationISI_Li1EffLNS1J_9ScaleType4KindE0ELNS_15FloatRoundStyleE2ESI_EENS1_15EpilogueDefaultEEEEEvvEEEEvNT_6ParamsE:
[----:B------:R-:W-:Y:S01]  /*0000*/  LDC R1, c[0x0][0x28] ;  /* 0x00000a00ff017b82 */ /* 0x000fe20000000800 */
[----:B------:R-:W0:Y:S01]  /*0010*/  S2R R2, SR_TID.X ;  /* 0x0000000000027919 */ /* 0x000e220000002100 */
[----:B------:R-:W-:Y:S01]  /*0020*/  ELECT P0, URZ, PT ;  /* 0x00000000003f782f */ /* 0x000fe20003800000 */
[----:B------:R-:W-:Y:S01]  /*0030*/  BSSY B0, `(.L_x_0) ;  /* 0x000000f000007945 */ /* 0x000fe20003800000 */
[--C-:B0-----:R-:W-:Y:S02]  /*0040*/  SHF.R.U32.HI R0, RZ, 0x5, R2.reuse ;  /* 0x00000005ff007819 */ /* 0x101fe40000011602 */
[----:B------:R-:W-:-:S03]  /*0050*/  SHF.R.U32.HI R4, RZ, 0x7, R2 ;  /* 0x00000007ff047819 */ /* 0x000fc60000011602 */
[----:B------:R-:W0:Y:S04]  /*0060*/  SHFL.IDX PT, R3, R0, RZ, 0x1f ;  /* 0x00001fff00037589 */ /* 0x000e2800000e0000 */
[----:B------:R1:W2:Y:S01]  /*0070*/  SHFL.IDX PT, R7, R4, RZ, 0x1f ;  /* 0x00001fff04077589 */ /* 0x0002a200000e0000 */
[----:B0-----:R-:W-:-:S13]  /*0080*/  ISETP.NE.OR P0, PT, R3, RZ, !P0 ;  /* 0x000000ff0300720c */ /* 0x001fda0004705670 */
[----:B-12---:R-:W-:Y:S05]  /*0090*/  @P0 BRA `(.L_x_1) ;  /* 0x0000000000200947 */ /* 0x006fea0003800000 */
[----:B------:R-:W-:Y:S02]  /*00a0*/  ULDC.64 UR4, c[0x0][0x198] ;  /* 0x0000660000047ab9 */ /* 0x000fe40000000a00 */
[----:B------:R-:W-:Y:S02]  /*00b0*/  UIADD3 UR6, UP0, UR4, 0xf0, URZ ;  /* 0x000000f004067890 */ /* 0x000fe4000ff1e03f */
[----:B------:R-:W-:Y:S02]  /*00c0*/  UIADD3 UR4, UP1, UR4, 0x1f0, URZ ;  /* 0x000001f004047890 */ /* 0x000fe4000ff3e03f */
[----:B------:R-:W-:Y:S02]  /*00d0*/  UIADD3.X UR7, URZ, UR5, URZ, UP0, !UPT ;  /* 0x000000053f077290 */ /* 0x000fe400087fe43f */
[----:B------:R-:W-:-:S07]  /*00e0*/  UIADD3.X UR5, URZ, UR5, URZ, UP1, !UPT ;  /* 0x000000053f057290 */ /* 0x000fce0008ffe43f */
[----:B------:R0:W-:Y:S02]  /*00f0*/  UTMACCTL.PF [UR6] ;  /* 0x00000000060079b9 */ /* 0x0001e40008040000 */
[----:B------:R0:W-:Y:S02]  /*0100*/  UTMACCTL.PF [UR4] ;  /* 0x00000000040079b9 */ /* 0x0001e40008040000 */
[----:B0-----:R-:W-:Y:S01]  /*0110*/  NOP ;  /* 0x0000000000007918 */ /* 0x001fe20000000000 */
.L_x_1:
[----:B------:R-:W-:Y:S05]  /*0120*/  BSYNC B0 ;  /* 0x0000000000007941 */ /* 0x000fea0003800000 */
.L_x_0:
[----:B------:R-:W0:Y:S02]  /*0130*/  SHFL.IDX PT, R4, R0, RZ, 0x1f ;  /* 0x00001fff00047589 */ /* 0x000e2400000e0000 */
[----:B0-----:R-:W-:-:S13]  /*0140*/  ISETP.NE.AND P0, PT, R4, RZ, PT ;  /* 0x000000ff0400720c */ /* 0x001fda0003f05270 */
[----:B------:R-:W-:Y:S05]  /*0150*/  @P0 BRA `(.L_x_2) ;  /* 0x00000000008c0947 */ /* 0x000fea0003800000 */
[----:B------:R-:W-:Y:S01]  /*0160*/  ELECT P0, URZ, PT ;  /* 0x00000000003f782f */ /* 0x000fe20003800000 */
[----:B------:R-:W-:-:S12]  /*0170*/  BSSY B0, `(.L_x_2) ;  /* 0x0000021000007945 */ /* 0x000fd80003800000 */
[----:B------:R-:W-:Y:S05]  /*0180*/  @!P0 BRA `(.L_x_3) ;  /* 0x00000000007c8947 */ /* 0x000fea0003800000 */
[----:B------:R-:W0:Y:S01]  /*0190*/  S2UR UR8, SR_CgaCtaId ;  /* 0x00000000000879c3 */ /* 0x000e220000008800 */
[----:B------:R-:W-:Y:S01]  /*01a0*/  UMOV UR4, 0x400 ;  /* 0x0000040000047882 */ /* 0x000fe20000000000 */
[----:B------:R-:W-:Y:S01]  /*01b0*/  UMOV UR5, 0x1 ;  /* 0x0000000100057882 */ /* 0x000fe20000000000 */
[----:B------:R-:W-:Y:S02]  /*01c0*/  UMOV UR6, 0x100 ;  /* 0x0000010000067882 */ /* 0x000fe40000000000 */
[----:B------:R-:W-:-:S04]  /*01d0*/  UIADD3 UR6, -UR6, 0x100000, URZ ;  /* 0x0010000006067890 */ /* 0x000fc8000fffe13f */
[----:B------:R-:W-:Y:S02]  /*01e0*/  USHF.L.U32 UR7, UR6, 0xb, URZ ;  /* 0x0000000b06077899 */ /* 0x000fe4000800063f */
[----:B------:R-:W-:Y:S02]  /*01f0*/  USHF.L.U32 UR6, UR6, 0x1, URZ ;  /* 0x0000000106067899 */ /* 0x000fe4000800063f */
[----:B0-----:R-:W-:Y:S02]  /*0200*/  ULEA UR8, UR8, UR4, 0x18 ;  /* 0x0000000408087291 */ /* 0x001fe4000f8ec03f */
[----:B------:R-:W-:-:S04]  /*0210*/  UIADD3 UR4, -UR5, 0x100000, URZ ;  /* 0x0010000005047890 */ /* 0x000fc8000fffe13f */
[----:B------:R-:W-:Y:S02]  /*0220*/  USHF.L.U32 UR5, UR4, 0xb, URZ ;  /* 0x0000000b04057899 */ /* 0x000fe4000800063f */
[----:B------:R-:W-:Y:S01]  /*0230*/  USHF.L.U32 UR4, UR4, 0x1, URZ ;  /* 0x0000000104047899 */ /* 0x000fe2000800063f */
[----:B------:R-:W0:Y:S11]  /*0240*/  FENCE.VIEW.ASYNC.S ;  /* 0x00000000000073c6 */ /* 0x000e360000000000 */
[----:B0-----:R0:W1:Y:S01]  /*0250*/  SYNCS.EXCH.64 URZ, [UR8], UR4 ;  /* 0x00000004083f75b2 */ /* 0x0010620008000100 */
[----:B------:R0:W2:Y:S01]  /*0260*/  SYNCS.EXCH.64 URZ, [UR8+0x48], UR6 ;  /* 0x00004806083f75b2 */ /* 0x0000a20008000100 */
[----:B------:R0:W3:Y:S01]  /*0270*/  SYNCS.EXCH.64 URZ, [UR8+0x8], UR4 ;  /* 0x00000804083f75b2 */ /* 0x0000e20008000100 */
[----:B------:R0:W4:Y:S01]  /*0280*/  SYNCS.EXCH.64 URZ, [UR8+0x50], UR6 ;  /* 0x00005006083f75b2 */ /* 0x0001220008000100 */
[----:B------:R0:W0:Y:S01]  /*0290*/  SYNCS.EXCH.64 URZ, [UR8+0x10], UR4 ;  /* 0x00001004083f75b2 */ /* 0x0000220008000100 */
        /* <DEDUP_REMOVED lines=13> */
[----:B------:R-:W-:Y:S01]  /*0370*/  NOP ;  /* 0x0000000000007918 */ /* 0x000fe20000000000 */
.L_x_3:
[----:B0-----:R-:W-:Y:S05]  /*0380*/  BSYNC B0 ;  /* 0x0000000000007941 */ /* 0x001fea0003800000 */
.L_x_2:
[----:B------:R-:W0:Y:S01]  /*0390*/  SHFL.IDX PT, R0, R0, RZ, 0x1f ;  /* 0x00001fff00007589 */ /* 0x000e2200000e0000 */
[----:B------:R-:W5:Y:S01]  /*03a0*/  LDC R4, c[0x0][0x65c] ;  /* 0x00019700ff047b82 */ /* 0x000f620000000800 */
[----:B------:R-:W-:Y:S02]  /*03b0*/  ELECT P0, URZ, PT ;  /* 0x00000000003f782f */ /* 0x000fe40003800000 */
[----:B------:R-:W-:Y:S01]  /*03c0*/  ISETP.NE.AND P2, PT, R7, RZ, PT ;  /* 0x000000ff0700720c */ /* 0x000fe20003f45270 */
[----:B------:R-:W1:Y:S01]  /*03d0*/  S2R R8, SR_CTAID.Y ;  /* 0x0000000000087919 */ /* 0x000e620000002600 */
[----:B------:R-:W-:Y:S01]  /*03e0*/  UMOV UR4, 0x20 ;  /* 0x0000002000047882 */ /* 0x000fe20000000000 */
[----:B------:R-:W-:Y:S01]  /*03f0*/  NOP ;  /* 0x0000000000007918 */ /* 0x000fe20000000000 */
[----:B------:R-:W-:Y:S01]  /*0400*/  NOP ;  /* 0x0000000000007918 */ /* 0x000fe20000000000 */
[----:B------:R-:W2:Y:S01]  /*0410*/  S2R R6, SR_CTAID.X ;  /* 0x0000000000067919 */ /* 0x000ea20000002500 */
[----:B0-----:R-:W-:-:S02]  /*0420*/  ISETP.NE.OR P0, PT, R0, RZ, !P0 ;  /* 0x000000ff0000720c */ /* 0x001fc40004705670 */
[----:B-----5:R-:W-:Y:S02]  /*0430*/  ISETP.NE.AND P4, PT, R4, 0x1, PT ;  /* 0x000000010400780c */ /* 0x020fe40003f85270 */
[----:B------:R-:W-:-:S04]  /*0440*/  SHF.R.S32.HI R4, RZ, 0x1f, R3 ;  /* 0x0000001fff047819 */ /* 0x000fc80000011403 */
[----:B------:R-:W-:-:S04]  /*0450*/  LEA.HI R4, R4, R3, RZ, 0x2 ;  /* 0x0000000304047211 */ /* 0x000fc800078f10ff */
[----:B------:R-:W-:Y:S01]  /*0460*/  LOP3.LUT R4, R4, 0xfffffffc, RZ, 0xc0, !PT ;  /* 0xfffffffc04047812 */ /* 0x000fe200078ec0ff */
[----:B------:R-:W-:Y:S01]  /*0470*/  VOTEU.ALL UP0, P0 ;  /* 0x00000000003f7886 */ /* 0x000fe20000000000 */
[----:B------:R-:W-:Y:S01]  /*0480*/  VOTEU.ALL UP1, P0 ;  /* 0x00000000003f7886 */ /* 0x000fe20000020000 */
[----:B------:R-:W2:Y:S01]  /*0490*/  @P4 LDC R9, c[0x0][0x10] ;  /* 0x00000400ff094b82 */ /* 0x000ea20000000800 */
[----:B------:R-:W-:Y:S02]  /*04a0*/  @P4 IMAD.MOV.U32 R5, RZ, RZ, RZ ;  /* 0x000000ffff054224 */ /* 0x000fe400078e00ff */
[----:B------:R-:W-:Y:S01]  /*04b0*/  IMAD.IADD R3, R3, 0x1, -R4 ;  /* 0x0000000103037824 */ /* 0x000fe200078e0a04 */
[----:B------:R-:W-:Y:S01]  /*04c0*/  @!UP0 UMOV UR6, 0x400 ;  /* 0x0000040000068882 */ /* 0x000fe20000000000 */
[----:B------:R-:W-:-:S04]  /*04d0*/  @!UP0 UIADD3 UR4, -UR4, 0x100000, URZ ;  /* 0x0010000004048890 */ /* 0x000fc8000fffe13f */
[----:B------:R-:W-:Y:S02]  /*04e0*/  @!UP0 USHF.L.U32 UR5, UR4, 0xb, URZ ;  /* 0x0000000b04058899 */ /* 0x000fe4000800063f */
[----:B------:R-:W-:Y:S01]  /*04f0*/  @!UP0 USHF.L.U32 UR4, UR4, 0x1, URZ ;  /* 0x0000000104048899 */ /* 0x000fe2000800063f */
[----:B-1----:R-:W-:Y:S01]  /*0500*/  @P4 IMAD.MOV.U32 R4, RZ, RZ, R8 ;  /* 0x000000ffff044224 */ /* 0x002fe200078e0008 */
[----:B------:R-:W0:Y:S01]  /*0510*/  @!UP0 S2UR UR7, SR_CgaCtaId ;  /* 0x00000000000789c3 */ /* 0x000e220000008800 */
[----:B------:R-:W-:-:S07]  /*0520*/  @P4 IMAD.MOV.U32 R13, RZ, RZ, RZ ;  /* 0x000000ffff0d4224 */ /* 0x000fce00078e00ff */
[----:B------:R-:W1:Y:S01]  /*0530*/  @!P4 LDC R11, c[0x0][0xc] ;  /* 0x00000300ff0bcb82 */ /* 0x000e620000000800 */
[----:B--2---:R-:W-:-:S04]  /*0540*/  @P4 IMAD.WIDE.U32 R4, R6, R9, R4 ;  /* 0x0000000906044225 */ /* 0x004fc800078e0004 */
[----:B------:R-:W-:Y:S02]  /*0550*/  VIADD R9, R7, 0xffffffff ;  /* 0xffffffff07097836 */ /* 0x000fe40000000000 */
[----:B------:R-:W-:Y:S01]  /*0560*/  @P4 IMAD.MOV.U32 R0, RZ, RZ, R4 ;  /* 0x000000ffff004224 */ /* 0x000fe200078e0004 */
[----:B0-----:R-:W-:Y:S02]  /*0570*/  @!UP0 ULEA UR6, UR7, UR6, 0x18 ;  /* 0x0000000607068291 */ /* 0x001fe4000f8ec03f */
[----:B------:R-:W-:Y:S01]  /*0580*/  ISETP.GE.U32.AND P1, PT, R9, 0x2, PT ;  /* 0x000000020900780c */ /* 0x000fe20003f26070 */
[----:B------:R-:W-:Y:S01]  /*0590*/  VOTEU.ALL UP0, P0 ;  /* 0x00000000003f7886 */ /* 0x000fe20000000000 */
[----:B------:R-:W-:Y:S01]  /*05a0*/  ISETP.NE.AND P0, PT, R3, 0x3, PT ;  /* 0x000000030300780c */ /* 0x000fe20003f05270 */
[----:B------:R-:W-:-:S03]  /*05b0*/  @P4 IMAD.IADD R5, R5, 0x1, R13 ;  /* 0x0000000105054824 */ /* 0x000fc600078e020d */
[----:B------:R-:W-:-:S04]  /*05c0*/  ISETP.EQ.OR P0, PT, R3, RZ, !P0 ;  /* 0x000000ff0300720c */ /* 0x000fc80004702670 */
[----:B------:R-:W-:Y:S01]  /*05d0*/  ISETP.EQ.AND P0, PT, R7, RZ, P0 ;  /* 0x000000ff0700720c */ /* 0x000fe20000702270 */
[----:B------:R-:W-:Y:S01]  /*05e0*/  IMAD.MOV.U32 R7, RZ, RZ, RZ ;  /* 0x000000ffff077224 */ /* 0x000fe200078e00ff */
[----:B------:R-:W0:Y:S02]  /*05f0*/  FENCE.VIEW.ASYNC.S ;  /* 0x00000000000073c6 */ /* 0x000e240000000000 */
[----:B0-----:R0:W3:Y:S01]  /*0600*/  @!UP0 SYNCS.EXCH.64 URZ, [UR6+0xa0], UR4 ;  /* 0x0000a004063f85b2 */ /* 0x0010e20008000100 */
[----:B------:R-:W-:Y:S01]  /*0610*/  SEL R4, RZ, 0x1, !P0 ;  /* 0x00000001ff047807 */ /* 0x000fe20004000000 */
[----:B-1----:R-:W-:-:S03]  /*0620*/  @!P4 IMAD.WIDE.U32 R10, R11, R8, R6 ;  /* 0x000000080b0ac225 */ /* 0x002fc600078e0006 */
[----:B------:R-:W-:Y:S01]  /*0630*/  SEL R4, R4, 0x2, P1 ;  /* 0x0000000204047807 */ /* 0x000fe20000800000 */
[----:B------:R-:W-:Y:S02]  /*0640*/  @!P4 IMAD.MOV.U32 R0, RZ, RZ, R10 ;  /* 0x000000ffff00c224 */ /* 0x000fe400078e000a */
[----:B------:R-:W-:Y:S01]  /*0650*/  @!P4 IMAD.MOV.U32 R5, RZ, RZ, R11 ;  /* 0x000000ffff05c224 */ /* 0x000fe200078e000b */
[----:B------:R0:W3:Y:S01]  /*0660*/  @!UP1 SYNCS.EXCH.64 URZ, [UR6+0xa8], UR4 ;  /* 0x0000a804063f95b2 */ /* 0x0000e20008000100 */
[----:B------:R-:W-:Y:S01]  /*0670*/  NOP ;  /* 0x0000000000007918 */ /* 0x000fe20000000000 */
[----:B---34-:R-:W-:Y:S06]  /*0680*/  BAR.SYNC.DEFER_BLOCKING 0x0 ;  /* 0x0000000000007b1d */ /* 0x018fec0000010000 */
[----:B------:R-:W-:Y:S05]  /*0690*/  @!P2 BRA `(.L_x_4) ;  /* 0x0000004c0080a947 */ /* 0x000fea0003800000 */
[----:B------:R-:W-:-:S13]  /*06a0*/  ISETP.GT.U32.AND P0, PT, R9, 0x1, PT ;  /* 0x000000010900780c */ /* 0x000fda0003f04070 */
[----:B0-----:R-:W-:Y:S05]  /*06b0*/  @P0 EXIT ;  /* 0x000000000000094d */ /* 0x001fea0003800000 */
[----:B------:R-:W-:Y:S01]  /*06c0*/  ULDC.64 UR4, c[0x0][0x650] ;  /* 0x0001940000047ab9 */ /* 0x000fe20000000a00 */
[----:B------:R-:W-:Y:S01]  /*06d0*/  PRMT R9, RZ, 0x7610, R9 ;  /* 0x00007610ff097816 */ /* 0x000fe20000000009 */
[----:B------:R-:W-:Y:S01]  /*06e0*/  IMAD.MOV.U32 R16, RZ, RZ, -0x1 ;  /* 0xffffffffff107424 */ /* 0x000fe200078e00ff */
[----:B------:R-:W-:Y:S01]  /*06f0*/  ISETP.GE.U32.AND P0, PT, R0, UR4, PT ;  /* 0x0000000400007c0c */ /* 0x000fe2000bf06070 */
[----:B------:R-:W-:Y:S02]  /*0700*/  IMAD.MOV.U32 R12, RZ, RZ, -0x1 ;  /* 0xffffffffff0c7424 */ /* 0x000fe400078e00ff */
[----:B------:R-:W-:Y:S01]  /*0710*/  IMAD.MOV.U32 R69, RZ, RZ, -0x1 ;  /* 0xffffffffff457424 */ /* 0x000fe200078e00ff */
[----:B------:R-:W-:-:S13]  /*0720*/  ISETP.GE.U32.AND.EX P0, PT, R5, UR5, PT, P0 ;  /* 0x0000000505007c0c */ /* 0x000fda000bf06100 */
[----:B------:R-:W-:Y:S05]  /*0730*/  @P0 BRA `(.L_x_5) ;  /* 0x0000000400600947 */ /* 0x000fea0003800000 */
[----:B------:R-:W0:Y:S01]  /*0740*/  LDC.64 R16, c[0x0][0x628] ;  /* 0x00018a00ff107b82 */ /* 0x000e220000000a00 */
[----:B------:R-:W-:Y:S02]  /*0750*/  IMAD.MOV.U32 R10, RZ, RZ, R0 ;  /* 0x000000ffff0a7224 */ /* 0x000fe400078e0000 */
[----:B------:R-:W-:-:S05]  /*0760*/  IMAD.MOV.U32 R11, RZ, RZ, R5 ;  /* 0x000000ffff0b7224 */ /* 0x000fca00078e0005 */
[----:B------:R-:W1:Y:S08]  /*0770*/  LDC R18, c[0x0][0x630] ;  /* 0x00018c00ff127b82 */ /* 0x000e700000000800 */
[----:B------:R-:W2:Y:S01]  /*0780*/  LDC.64 R20, c[0x0][0x620] ;  /* 0x00018800ff147b82 */ /* 0x000ea20000000a00 */
[----:B0-----:R-:W-:-:S04]  /*0790*/  ISETP.NE.U32.AND P0, PT, R16, RZ, PT ;  /* 0x000000ff1000720c */ /* 0x001fc80003f05070 */
[----:B------:R-:W-:-:S13]  /*07a0*/  ISETP.NE.AND.EX P0, PT, R17, RZ, PT, P0 ;  /* 0x000000ff1100720c */ /* 0x000fda0003f05300 */
[----:B-12---:R-:W-:Y:S05]  /*07b0*/  @!P0 BRA `(.L_x_6) ;  /* 0x0000000000288947 */ /* 0x006fea0003800000 */
[----:B------:R-:W0:Y:S02]  /*07c0*/  LDC R3, c[0x0][0x634] ;  /* 0x00018d00ff037b82 */ /* 0x000e240000000800 */
[----:B0-----:R-:W-:-:S05]  /*07d0*/  IADD3 R3, P0, R0, R3, RZ ;  /* 0x0000000300037210 */ /* 0x001fca0007f1e0ff */
[----:B------:R-:W-:-:S04]  /*07e0*/  IMAD.X R9, RZ, RZ, R5, P0 ;  /* 0x000000ffff097224 */ /* 0x000fc800000e0605 */
[----:B------:R-:W-:-:S04]  /*07f0*/  IMAD.WIDE.U32 R10, R9, R16, RZ ;  /* 0x00000010090a7225 */ /* 0x000fc800078e00ff */
[----:B------:R-:W-:-:S04]  /*0800*/  IMAD.WIDE.U32 R12, P0, R3, R17, R10 ;  /* 0x00000011030c7225 */ /* 0x000fc8000780000a */
[----:B------:R-:W-:-:S04]  /*0810*/  IMAD.WIDE.U32 R10, R3, R16, RZ ;  /* 0x00000010030a7225 */ /* 0x000fc800078e00ff */
[----:B------:R-:W-:Y:S01]  /*0820*/  IMAD.X R15, RZ, RZ, RZ, P0 ;  /* 0x000000ffff0f7224 */ /* 0x000fe200000e06ff */
[----:B------:R-:W-:Y:S01]  /*0830*/  IADD3 RZ, P0, R11, R12, RZ ;  /* 0x0000000c0bff7210 */ /* 0x000fe20007f1e0ff */
[----:B------:R-:W-:-:S04]  /*0840*/  IMAD.MOV.U32 R14, RZ, RZ, R13 ;  /* 0x000000ffff0e7224 */ /* 0x000fc800078e000d */
[----:B------:R-:W-:-:S08]  /*0850*/  IMAD.WIDE.U32.X R10, R9, R17, R14, P0 ;  /* 0x00000011090a7225 */ /* 0x000fd000000e040e */
.L_x_6:
[-CC-:B------:R-:W-:Y:S01]  /*0860*/  SHF.R.U64 R69, R10, R18.reuse, R11.reuse ;  /* 0x000000120a457219 */ /* 0x180fe2000000120b */
[----:B------:R-:W0:Y:S01]  /*0870*/  LDC.64 R22, c[0x0][0x640] ;  /* 0x00019000ff167b82 */ /* 0x000e220000000a00 */
[----:B------:R-:W-:Y:S01]  /*0880*/  SHF.R.U32.HI R7, RZ, R18, R11 ;  /* 0x00000012ff077219 */ /* 0x000fe2000001160b */
[----:B------:R-:W-:Y:S01]  /*0890*/  ULDC UR4, c[0x0][0x150] ;  /* 0x0000540000047ab9 */ /* 0x000fe20000000800 */
[----:B------:R-:W-:Y:S01]  /*08a0*/  IADD3 R9, P0, RZ, -R69, RZ ;  /* 0x80000045ff097210 */ /* 0x000fe20007f1e0ff */
[----:B------:R-:W-:Y:S01]  /*08b0*/  IMAD.MOV.U32 R10, RZ, RZ, R0 ;  /* 0x000000ffff0a7224 */ /* 0x000fe200078e0000 */
[----:B------:R-:W-:Y:S01]  /*08c0*/  I2FP.F32.U32 R3, R6 ;  /* 0x0000000600037245 */ /* 0x000fe20000201000 */
[----:B------:R-:W-:Y:S02]  /*08d0*/  IMAD.MOV.U32 R11, RZ, RZ, R5 ;  /* 0x000000ffff0b7224 */ /* 0x000fe400078e0005 */
[----:B------:R-:W1:Y:S01]  /*08e0*/  LDC R14, c[0x0][0x618] ;  /* 0x00018600ff0e7b82 */ /* 0x000e620000000800 */
[----:B------:R-:W-:-:S02]  /*08f0*/  IMAD.X R13, RZ, RZ, ~R7, P0 ;  /* 0x000000ffff0d7224 */ /* 0x000fc400000e0e07 */
[----:B------:R-:W-:Y:S01]  /*0900*/  FMUL R3, R3, UR4 ;  /* 0x0000000403037c20 */ /* 0x000fe20008400000 */
[----:B------:R-:W-:Y:S01]  /*0910*/  IMAD.WIDE.U32 R10, R9, R20, R10 ;  /* 0x00000014090a7225 */ /* 0x000fe200078e000a */
[----:B------:R-:W-:-:S03]  /*0920*/  ULDC UR4, c[0x0][0x154] ;  /* 0x0000550000047ab9 */ /* 0x000fc60000000800 */
[----:B------:R-:W-:Y:S01]  /*0930*/  IMAD R12, R13, R20, RZ ;  /* 0x000000140d0c7224 */ /* 0x000fe200078e02ff */
[----:B------:R-:W2:Y:S01]  /*0940*/  LDC R7, c[0x0][0x144] ;  /* 0x00005100ff077b82 */ /* 0x000ea20000000800 */
[----:B------:R-:W3:Y:S01]  /*0950*/  F2I.U32.TRUNC.NTZ R3, R3 ;  /* 0x0000000300037305 */ /* 0x000ee2000020f000 */
[----:B------:R-:W-:Y:S02]  /*0960*/  IMAD.MOV.U32 R13, RZ, RZ, -0x1 ;  /* 0xffffffffff0d7424 */ /* 0x000fe400078e00ff */
[----:B------:R-:W-:-:S04]  /*0970*/  IMAD R9, R9, R21, R12 ;  /* 0x0000001509097224 */ /* 0x000fc800078e020c */
[----:B------:R-:W4:Y:S01]  /*0980*/  LDC R18, c[0x0][0x608] ;  /* 0x00018200ff127b82 */ /* 0x000f220000000800 */
[----:B------:R-:W-:Y:S01]  /*0990*/  IMAD.IADD R11, R11, 0x1, R9 ;  /* 0x000000010b0b7824 */ /* 0x000fe200078e0209 */
[----:B0-----:R-:W-:Y:S02]  /*09a0*/  ISETP.NE.U32.AND P0, PT, R22, RZ, PT ;  /* 0x000000ff1600720c */ /* 0x001fe40003f05070 */
[----:B------:R-:W-:Y:S02]  /*09b0*/  I2FP.F32.U32 R9, R8 ;  /* 0x0000000800097245 */ /* 0x000fe40000201000 */
[----:B------:R-:W-:Y:S02]  /*09c0*/  ISETP.NE.AND.EX P0, PT, R23, RZ, PT, P0 ;  /* 0x000000ff1700720c */ /* 0x000fe40003f05300 */
[----:B------:R-:W0:Y:S01]  /*09d0*/  LDC R12, c[0x0][0x658] ;  /* 0x00019600ff0c7b82 */ /* 0x000e220000000800 */
[-C--:B-1----:R-:W-:Y:S01]  /*09e0*/  SHF.R.U64 R16, R10, R14.reuse, R11 ;  /* 0x0000000e0a107219 */ /* 0x082fe2000000120b */
[----:B---3--:R-:W-:Y:S01]  /*09f0*/  IMAD.MOV R10, RZ, RZ, -R3 ;  /* 0x000000ffff0a7224 */ /* 0x008fe200078e0a03 */
[----:B------:R-:W-:-:S05]  /*0a00*/  SHF.R.U32.HI R11, RZ, R14, R11 ;  /* 0x0000000eff0b7219 */ /* 0x000fca000001160b */
[----:B------:R-:W1:Y:S01]  /*0a10*/  LDC R17, c[0x0][0x148] ;  /* 0x00005200ff117b82 */ /* 0x000e620000000800 */
[----:B--2---:R-:W-:Y:S02]  /*0a20*/  IMAD R3, R7, R10, R6 ;  /* 0x0000000a07037224 */ /* 0x004fe400078e0206 */
[----:B------:R-:W-:-:S04]  /*0a30*/  FMUL R7, R9, UR4 ;  /* 0x0000000409077c20 */ /* 0x000fc80008400000 */
[----:B------:R2:W3:Y:S01]  /*0a40*/  F2I.U32.TRUNC.NTZ R15, R7 ;  /* 0x00000007000f7305 */ /* 0x0004e2000020f000 */
[----:B------:R-:W1:Y:S01]  /*0a50*/  LDC R21, c[0x0][0x600] ;  /* 0x00018000ff157b82 */ /* 0x000e620000000800 */
[-CC-:B----4-:R-:W-:Y:S02]  /*0a60*/  SHF.R.U64 R27, R16, R18.reuse, R11.reuse ;  /* 0x00000012101b7219 */ /* 0x190fe4000000120b */
[----:B------:R-:W-:Y:S01]  /*0a70*/  SHF.R.U32.HI R9, RZ, R18, R11 ;  /* 0x00000012ff097219 */ /* 0x000fe2000001160b */
[----:B------:R-:W-:-:S04]  /*0a80*/  IMAD.MOV.U32 R11, RZ, RZ, 0x1 ;  /* 0x00000001ff0b7424 */ /* 0x000fc800078e00ff */
[----:B------:R-:W4:Y:S01]  /*0a90*/  LDC R20, c[0x0][0x648] ;  /* 0x00019200ff147b82 */ /* 0x000f220000000800 */
[-C--:B0-----:R-:W-:Y:S02]  /*0aa0*/  SHF.L.U32 R6, R13, R12.reuse, RZ ;  /* 0x0000000c0d067219 */ /* 0x081fe400000006ff */
[-CC-:B------:R-:W-:Y:S02]  /*0ab0*/  SHF.R.U64 R18, R27, R12.reuse, R9.reuse ;  /* 0x0000000c1b127219 */ /* 0x180fe40000001209 */
[----:B------:R-:W-:Y:S02]  /*0ac0*/  SHF.R.U32.HI R19, RZ, R12, R9 ;  /* 0x0000000cff137219 */ /* 0x000fe40000011609 */
[----:B------:R-:W-:Y:S01]  /*0ad0*/  LOP3.LUT R14, RZ, R6, RZ, 0x33, !PT ;  /* 0x00000006ff0e7212 */ /* 0x000fe200078e33ff */
[----:B------:R-:W0:Y:S01]  /*0ae0*/  LDC R25, c[0x0][0x638] ;  /* 0x00018e00ff197b82 */ /* 0x000e220000000800 */
[----:B------:R-:W-:Y:S01]  /*0af0*/  SHF.L.U32 R9, R11, R12, RZ ;  /* 0x0000000c0b097219 */ /* 0x000fe200000006ff */
[----:B------:R-:W-:-:S02]  /*0b00*/  IMAD.MOV.U32 R6, RZ, RZ, R18 ;  /* 0x000000ffff067224 */ /* 0x000fc400078e0012 */
[----:B--2---:R-:W-:-:S04]  /*0b10*/  IMAD.MOV.U32 R7, RZ, RZ, R19 ;  /* 0x000000ffff077224 */ /* 0x004fc800078e0013 */
[----:B------:R-:W2:Y:S01]  /*0b20*/  LDC R24, c[0x0][0x610] ;  /* 0x00018400ff187b82 */ /* 0x000ea20000000800 */
[----:B---3--:R-:W-:Y:S05]  /*0b30*/  @!P0 BRA `(.L_x_7) ;  /* 0x0000000000288947 */ /* 0x008fea0003800000 */
[----:B------:R-:W3:Y:S02]  /*0b40*/  LDC R13, c[0x0][0x64c] ;  /* 0x00019300ff0d7b82 */ /* 0x000ee40000000800 */
[----:B---3--:R-:W-:-:S05]  /*0b50*/  IADD3 R13, P0, R18, R13, RZ ;  /* 0x0000000d120d7210 */ /* 0x008fca0007f1e0ff */
        /* <DEDUP_REMOVED lines=8> */
.L_x_7:
[----:B----4-:R-:W-:Y:S01]  /*0be0*/  SHF.R.U64 R6, R6, R20, R7 ;  /* 0x0000001406067219 */ /* 0x010fe20000001207 */
[----:B-1----:R-:W-:Y:S01]  /*0bf0*/  VIADD R7, R21, 0xffffffff ;  /* 0xffffffff15077836 */ /* 0x002fe20000000000 */
[----:B------:R-:W-:Y:S01]  /*0c00*/  LOP3.LUT R14, R27, R14, RZ, 0xc0, !PT ;  /* 0x0000000e1b0e7212 */ /* 0x000fe200078ec0ff */
[----:B------:R-:W-:Y:S02]  /*0c10*/  IMAD.MOV R15, RZ, RZ, -R15 ;  /* 0x000000ffff0f7224 */ /* 0x000fe400078e0a0f */
[----:B------:R-:W-:Y:S01]  /*0c20*/  IMAD.MOV R10, RZ, RZ, -R6 ;  /* 0x000000ffff0a7224 */ /* 0x000fe200078e0a06 */
[----:B------:R-:W-:Y:S01]  /*0c30*/  LOP3.LUT R7, R16, R7, RZ, 0xc0, !PT ;  /* 0x0000000710077212 */ /* 0x000fe200078ec0ff */
[----:B------:R-:W-:Y:S02]  /*0c40*/  IMAD R14, R9, R6, R14 ;  /* 0x00000006090e7224 */ /* 0x000fe400078e020e */
[----:B------:R-:W-:Y:S02]  /*0c50*/  @P4 IMAD R3, R17, R15, R8 ;  /* 0x0000000f11034224 */ /* 0x000fe400078e0208 */
[----:B0-----:R-:W-:-:S02]  /*0c60*/  IMAD R6, R10, R25, R18 ;  /* 0x000000190a067224 */ /* 0x001fc400078e0212 */
[----:B--2---:R-:W-:Y:S02]  /*0c70*/  IMAD R3, R14, R24, R3 ;  /* 0x000000180e037224 */ /* 0x004fe400078e0203 */
[----:B------:R-:W-:Y:S02]  /*0c80*/  IMAD R6, R6, R21, R7 ;  /* 0x0000001506067224 */ /* 0x000fe400078e0207 */
[----:B------:R-:W-:-:S03]  /*0c90*/  IMAD.MOV.U32 R9, RZ, RZ, 0x1 ;  /* 0x00000001ff097424 */ /* 0x000fc600078e00ff */
[----:B------:R-:W-:Y:S02]  /*0ca0*/  SEL R12, R6, R3, !P4 ;  /* 0x00000003060c7207 */ /* 0x000fe40006000000 */
[----:B------:R-:W-:-:S07]  /*0cb0*/  SEL R16, R3, R6, !P4 ;  /* 0x0000000603107207 */ /* 0x000fce0006000000 */
.L_x_5:
[----:B------:R-:W-:-:S08]  /*0cc0*/  NOP ;  /* 0x0000000000007918 */ /* 0x000fd00000000000 */
[----:B------:R-:W0:Y:S02]  /*0cd0*/  USETMAXREG.TRY_ALLOC.CTAPOOL UP0, 0xe8 ;  /* 0x000000e8000079c8 */ /* 0x000e240008000600 */
[----:B0-----:R-:W-:-:S13]  /*0ce0*/  PLOP3.LUT P0, PT, PT, PT, UP0, 0x80, 0x0 ;  /* 0x000000000000781c */ /* 0x001fda0003f0f008 */
[----:B------:R-:W-:Y:S05]  /*0cf0*/  @!P0 BRA `(.L_x_5) ;  /* 0xfffffffc00f08947 */ /* 0x000fea000383ffff */
[----:B------:R-:W-:Y:S01]  /*0d00*/  ULDC.64 UR4, c[0x0][0x598] ;  /* 0x0001660000047ab9 */ /* 0x000fe20000000a00 */
[----:B------:R-:W-:Y:S01]  /*0d10*/  ULDC.64 UR16, c[0x0][0x208] ;  /* 0x0000820000107ab9 */ /* 0x000fe20000000a00 */
[----:B------:R-:W-:-:S04]  /*0d20*/  ISETP.NE.U32.AND P0, PT, RZ, UR4, PT ;  /* 0x00000004ff007c0c */ /* 0x000fc8000bf05070 */
[----:B------:R-:W-:-:S13]  /*0d30*/  ISETP.NE.AND.EX P0, PT, RZ, UR5, PT, P0 ;  /* 0x00000005ff007c0c */ /* 0x000fda000bf05300 */
[----:B------:R-:W-:Y:S05]  /*0d40*/  @!P0 BRA `(.L_x_8) ;  /* 0x00000000001c8947 */ /* 0x000fea0003800000 */
[----:B------:R-:W0:Y:S02]  /*0d50*/  LDC.64 R6, c[0x0][0x598] ;  /* 0x00016600ff067b82 */ /* 0x000e240000000a00 */
[----:B0-----:R-:W2:Y:S02]  /*0d60*/  LDG.E.64 R6, desc[UR16][R6.64] ;  /* 0x0000001006067981 */ /* 0x001ea4000c1e1b00 */
[----:B--2---:R-:W-:-:S04]  /*0d70*/  ISETP.NE.U32.AND P0, PT, R6, RZ, PT ;  /* 0x000000ff0600720c */ /* 0x004fc80003f05070 */
[----:B------:R-:W-:-:S13]  /*0d80*/  ISETP.NE.AND.EX P0, PT, R7, RZ, PT, P0 ;  /* 0x000000ff0700720c */ /* 0x000fda0003f05300 */
[----:B------:R-:W-:Y:S05]  /*0d90*/  @!P0 BRA `(.L_x_8) ;  /* 0x0000000000088947 */ /* 0x000fea0003800000 */
[----:B------:R0:W5:Y:S01]  /*0da0*/  LD.E R3, desc[UR16][R6.64] ;  /* 0x0000001006037980 */ /* 0x000162000c101900 */
[----:B------:R-:W-:Y:S05]  /*0db0*/  BRA `(.L_x_9) ;  /* 0x0000000000207947 */ /* 0x000fea0003800000 */
.L_x_8:
[----:B------:R-:W-:Y:S02]  /*0dc0*/  ULDC.64 UR4, c[0x0][0x588] ;  /* 0x0001620000047ab9 */ /* 0x000fe40000000a00 */
[----:B------:R-:W-:-:S04]  /*0dd0*/  ISETP.NE.U32.AND P0, PT, RZ, UR4, PT ;  /* 0x00000004ff007c0c */ /* 0x000fc8000bf05070 */
[----:B------:R-:W-:-:S13]  /*0de0*/  ISETP.NE.AND.EX P0, PT, RZ, UR5, PT, P0 ;  /* 0x00000005ff007c0c */ /* 0x000fda000bf05300 */
[----:B------:R-:W-:Y:S05]  /*0df0*/  @!P0 BRA `(.L_x_10) ;  /* 0x00000000000c8947 */ /* 0x000fea0003800000 */
[----:B------:R-:W0:Y:S02]  /*0e00*/  LDC.64 R6, c[0x0][0x588] ;  /* 0x00016200ff067b82 */ /* 0x000e240000000a00 */
[----:B0-----:R1:W5:Y:S01]  /*0e10*/  LDG.E R3, desc[UR16][R6.64] ;  /* 0x0000001006037981 */ /* 0x001362000c1e1900 */
[----:B------:R-:W-:Y:S05]  /*0e20*/  BRA `(.L_x_9) ;  /* 0x0000000000047947 */ /* 0x000fea0003800000 */
.L_x_10:
[----:B------:R-:W2:Y:S02]  /*0e30*/  LDC R3, c[0x0][0x580] ;  /* 0x00016000ff037b82 */ /* 0x000ea40000000800 */
.L_x_9:
[----:B------:R-:W-:Y:S02]  /*0e40*/  ULDC.64 UR4, c[0x0][0x5a0] ;  /* 0x0001680000047ab9 */ /* 0x000fe40000000a00 */
[----:B------:R-:W-:-:S04]  /*0e50*/  ISETP.NE.U32.AND P0, PT, RZ, UR4, PT ;  /* 0x00000004ff007c0c */ /* 0x000fc8000bf05070 */
[----:B------:R-:W-:-:S13]  /*0e60*/  ISETP.NE.AND.EX P0, PT, RZ, UR5, PT, P0 ;  /* 0x00000005ff007c0c */ /* 0x000fda000bf05300 */
[----:B------:R-:W-:Y:S05]  /*0e70*/  @!P0 BRA `(.L_x_11) ;  /* 0x00000000001c8947 */ /* 0x000fea0003800000 */
[----:B01----:R-:W0:Y:S02]  /*0e80*/  LDC.64 R6, c[0x0][0x5a0] ;  /* 0x00016800ff067b82 */ /* 0x003e240000000a00 */
[----:B0-----:R-:W3:Y:S02]  /*0e90*/  LDG.E.64 R6, desc[UR16][R6.64] ;  /* 0x0000001006067981 */ /* 0x001ee4000c1e1b00 */
[----:B---3--:R-:W-:-:S04]  /*0ea0*/  ISETP.NE.U32.AND P0, PT, R6, RZ, PT ;  /* 0x000000ff0600720c */ /* 0x008fc80003f05070 */
[----:B------:R-:W-:-:S13]  /*0eb0*/  ISETP.NE.AND.EX P0, PT, R7, RZ, PT, P0 ;  /* 0x000000ff0700720c */ /* 0x000fda0003f05300 */
[----:B------:R-:W-:Y:S05]  /*0ec0*/  @!P0 BRA `(.L_x_11) ;  /* 0x0000000000088947 */ /* 0x000fea0003800000 */
[----:B------:R0:W5:Y:S01]  /*0ed0*/  LD.E R10, desc[UR16][R6.64] ;  /* 0x00000010060a7980 */ /* 0x000162000c101900 */
[----:B------:R-:W-:Y:S05]  /*0ee0*/  BRA `(.L_x_12) ;  /* 0x0000000000207947 */ /* 0x000fea0003800000 */
.L_x_11:
[----:B------:R-:W-:Y:S02]  /*0ef0*/  ULDC.64 UR4, c[0x0][0x590] ;  /* 0x0001640000047ab9 */ /* 0x000fe40000000a00 */
[----:B------:R-:W-:-:S04]  /*0f00*/  ISETP.NE.U32.AND P0, PT, RZ, UR4, PT ;  /* 0x00000004ff007c0c */ /* 0x000fc8000bf05070 */
[----:B------:R-:W-:-:S13]  /*0f10*/  ISETP.NE.AND.EX P0, PT, RZ, UR5, PT, P0 ;  /* 0x00000005ff007c0c */ /* 0x000fda000bf05300 */
[----:B------:R-:W-:Y:S05]  /*0f20*/  @!P0 BRA `(.L_x_13) ;  /* 0x00000000000c8947 */ /* 0x000fea0003800000 */
[----:B------:R-:W3:Y:S02]  /*0f30*/  LDC.64 R10, c[0x0][0x590] ;  /* 0x00016400ff0a7b82 */ /* 0x000ee40000000a00 */
[----:B---3--:R3:W5:Y:S01]  /*0f40*/  LDG.E R10, desc[UR16][R10.64] ;  /* 0x000000100a0a7981 */ /* 0x008762000c1e1900 */
[----:B------:R-:W-:Y:S05]  /*0f50*/  BRA `(.L_x_12) ;  /* 0x0000000000047947 */ /* 0x000fea0003800000 */
.L_x_13:
[----:B------:R-:W4:Y:S02]  /*0f60*/  LDC R10, c[0x0][0x584] ;  /* 0x00016100ff0a7b82 */ /* 0x000f240000000800 */
.L_x_12:
[----:B------:R-:W-:-:S13]  /*0f70*/  LOP3.LUT P0, RZ, R9, 0xff, RZ, 0xc0, !PT ;  /* 0x000000ff09ff7812 */ /* 0x000fda000780c0ff */
[----:B------:R-:W-:Y:S05]  /*0f80*/  @!P0 EXIT ;  /* 0x000000000000894d */ /* 0x000fea0003800000 */
[----:B------:R-:W-:Y:S01]  /*0f90*/  ULDC UR4, c[0x0][0x28c] ;  /* 0x0000a30000047ab9 */ /* 0x000fe20000000800 */
[----:B------:R-:W-:Y:S01]  /*0fa0*/  LOP3.LUT R80, R4, 0x1, RZ, 0xfc, !PT ;  /* 0x0000000104507812 */ /* 0x000fe200078efcff */
[----:B------:R-:W-:-:S04]  /*0fb0*/  UIADD3 UR4, UR4, 0x7f, URZ ;  /* 0x0000007f04047890 */ /* 0x000fc8000fffe03f */
[----:B------:R-:W-:-:S04]  /*0fc0*/  USHF.R.S32.HI UR5, URZ, 0x1f, UR4 ;  /* 0x0000001f3f057899 */ /* 0x000fc80008011404 */
[----:B------:R-:W-:-:S03]  /*0fd0*/  ULEA.HI UR5, UR5, UR4, URZ, 0x7 ;  /* 0x0000000405057291 */ /* 0x000fc6000f8f383f */
[----:B------:R-:W-:Y:S01]  /*0fe0*/  UMOV UR4, URZ ;  /* 0x0000003f00047c82 */ /* 0x000fe20008000000 */
[----:B------:R-:W-:-:S03]  /*0ff0*/  USHF.R.S32.HI UR9, URZ, 0x7, UR5 ;  /* 0x000000073f097899 */ /* 0x000fc60008011405 */
[----:B------:R-:W-:-:S09]  /*1000*/  UMOV UR5, URZ ;  /* 0x0000003f00057c82 */ /* 0x000fd20008000000 */
.L_x_102:
[----:B01----:R-:W-:Y:S01]  /*1010*/  LOP3.LUT R6, R2, 0x80, RZ, 0xc0, !PT ;  /* 0x0000008002067812 */ /* 0x003fe200078ec0ff */
[----:B------:R-:W0:Y:S01]  /*1020*/  S2UR UR13, SR_CgaCtaId ;  /* 0x00000000000d79c3 */ /* 0x000e220000008800 */
[----:B------:R-:W-:Y:S01]  /*1030*/  UMOV UR12, 0x400 ;  /* 0x00000400000c7882 */ /* 0x000fe20000000000 */
[----:B------:R-:W-:Y:S01]  /*1040*/  UMOV UR6, URZ ;  /* 0x0000003f00067c82 */ /* 0x000fe20008000000 */
[----:B------:R-:W-:Y:S01]  /*1050*/  SHF.R.U32.HI R6, RZ, 0x7, R6 ;  /* 0x00000007ff067819 */ /* 0x000fe20000011606 */
[----:B------:R-:W-:Y:S01]  /*1060*/  UMOV UR7, URZ ;  /* 0x0000003f00077c82 */ /* 0x000fe20008000000 */
[----:B------:R-:W-:Y:S01]  /*1070*/  UMOV UR18, UR5 ;  /* 0x0000000500127c82 */ /* 0x000fe20008000000 */
[----:B------:R-:W-:Y:S01]  /*1080*/  CS2R R14, SRZ ;  /* 0x00000000000e7805 */ /* 0x000fe2000001ff00 */
[----:B---3--:R-:W-:Y:S01]  /*1090*/  IMAD.MOV.U32 R11, RZ, RZ, RZ ;  /* 0x000000ffff0b7224 */ /* 0x008fe200078e00ff */
[----:B------:R-:W1:Y:S01]  /*10a0*/  LDC R7, c[0x0][0x28c] ;  /* 0x0000a300ff077b82 */ /* 0x000e620000000800 */
[----:B------:R-:W3:Y:S01]  /*10b0*/  SHFL.IDX PT, R6, R6, RZ, 0x1f ;  /* 0x00001fff06067589 */ /* 0x000ee200000e0000 */
[----:B------:R-:W-:-:S02]  /*10c0*/  CS2R R18, SRZ ;  /* 0x0000000000127805 */ /* 0x000fc4000001ff00 */
[----:B------:R-:W-:Y:S02]  /*10d0*/  CS2R R20, SRZ ;  /* 0x0000000000147805 */ /* 0x000fe4000001ff00 */
[----:B------:R-:W-:Y:S02]  /*10e0*/  CS2R R22, SRZ ;  /* 0x0000000000167805 */ /* 0x000fe4000001ff00 */
[----:B------:R-:W-:Y:S02]  /*10f0*/  CS2R R56, SRZ ;  /* 0x0000000000387805 */ /* 0x000fe4000001ff00 */
[----:B------:R-:W-:Y:S02]  /*1100*/  CS2R R58, SRZ ;  /* 0x00000000003a7805 */ /* 0x000fe4000001ff00 */
[----:B------:R-:W-:Y:S02]  /*1110*/  CS2R R60, SRZ ;  /* 0x00000000003c7805 */ /* 0x000fe4000001ff00 */
[----:B------:R-:W-:-:S02]  /*1120*/  CS2R R62, SRZ ;  /* 0x00000000003e7805 */ /* 0x000fc4000001ff00 */
[----:B------:R-:W-:Y:S02]  /*1130*/  CS2R R64, SRZ ;  /* 0x0000000000407805 */ /* 0x000fe4000001ff00 */
[----:B------:R-:W-:Y:S01]  /*1140*/  CS2R R66, SRZ ;  /* 0x0000000000427805 */ /* 0x000fe2000001ff00 */
[----:B------:R-:W-:Y:S01]  /*1150*/  IMAD.MOV.U32 R68, RZ, RZ, RZ ;  /* 0x000000ffff447224 */ /* 0x000fe200078e00ff */
[----:B------:R-:W-:Y:S02]  /*1160*/  CS2R R70, SRZ ;  /* 0x0000000000467805 */ /* 0x000fe4000001ff00 */
[----:B------:R-:W-:Y:S02]  /*1170*/  CS2R R72, SRZ ;  /* 0x0000000000487805 */ /* 0x000fe4000001ff00 */
[----:B------:R-:W-:Y:S02]  /*1180*/  CS2R R74, SRZ ;  /* 0x00000000004a7805 */ /* 0x000fe4000001ff00 */
[----:B------:R-:W-:-:S02]  /*1190*/  CS2R R76, SRZ ;  /* 0x00000000004c7805 */ /* 0x000fc4000001ff00 */
[----:B------:R-:W-:Y:S01]  /*11a0*/  CS2R R78, SRZ ;  /* 0x00000000004e7805 */ /* 0x000fe2000001ff00 */
[----:B------:R-:W-:Y:S01]  /*11b0*/  IMAD.U32 R9, RZ, RZ, UR4 ;  /* 0x00000004ff097e24 */ /* 0x000fe2000f8e00ff */
[----:B------:R-:W-:Y:S02]  /*11c0*/  CS2R R24, SRZ ;  /* 0x0000000000187805 */ /* 0x000fe4000001ff00 */
[----:B------:R-:W-:Y:S02]  /*11d0*/  CS2R R26, SRZ ;  /* 0x00000000001a7805 */ /* 0x000fe4000001ff00 */
[----:B------:R-:W-:Y:S02]  /*11e0*/  CS2R R28, SRZ ;  /* 0x00000000001c7805 */ /* 0x000fe4000001ff00 */
[----:B------:R-:W-:Y:S02]  /*11f0*/  CS2R R30, SRZ ;  /* 0x00000000001e7805 */ /* 0x000fe4000001ff00 */
[----:B------:R-:W-:-:S02]  /*1200*/  CS2R R32, SRZ ;  /* 0x0000000000207805 */ /* 0x000fc4000001ff00 */
[----:B------:R-:W-:Y:S02]  /*1210*/  CS2R R34, SRZ ;  /* 0x0000000000227805 */ /* 0x000fe4000001ff00 */
[----:B-1----:R-:W-:Y:S02]  /*1220*/  ISETP.GE.AND P0, PT, R7, 0x1, PT ;  /* 0x000000010700780c */ /* 0x002fe40003f06270 */
[----:B------:R-:W-:Y:S02]  /*1230*/  CS2R R36, SRZ ;  /* 0x0000000000247805 */ /* 0x000fe4000001ff00 */
[----:B---3--:R-:W-:Y:S02]  /*1240*/  R2UR UR8, R6 ;  /* 0x00000000060872ca */ /* 0x008fe400000e0000 */
[----:B------:R-:W-:Y:S02]  /*1250*/  CS2R R38, SRZ ;  /* 0x0000000000267805 */ /* 0x000fe4000001ff00 */
[----:B------:R-:W-:-:S02]  /*1260*/  CS2R R40, SRZ ;  /* 0x0000000000287805 */ /* 0x000fc4000001ff00 */
[----:B------:R-:W-:Y:S02]  /*1270*/  CS2R R42, SRZ ;  /* 0x00000000002a7805 */ /* 0x000fe4000001ff00 */
[----:B------:R-:W-:Y:S02]  /*1280*/  CS2R R44, SRZ ;  /* 0x00000000002c7805 */ /* 0x000fe4000001ff00 */
[----:B------:R-:W-:Y:S02]  /*1290*/  CS2R R46, SRZ ;  /* 0x00000000002e7805 */ /* 0x000fe4000001ff00 */
[----:B------:R-:W-:Y:S02]  /*12a0*/  CS2R R48, SRZ ;  /* 0x0000000000307805 */ /* 0x000fe4000001ff00 */
[----:B------:R-:W-:Y:S02]  /*12b0*/  CS2R R50, SRZ ;  /* 0x0000000000327805 */ /* 0x000fe4000001ff00 */
[----:B------:R-:W-:-:S02]  /*12c0*/  CS2R R52, SRZ ;  /* 0x0000000000347805 */ /* 0x000fc4000001ff00 */
[----:B------:R-:W-:Y:S01]  /*12d0*/  CS2R R54, SRZ ;  /* 0x0000000000367805 */ /* 0x000fe2000001ff00 */
[----:B------:R-:W-:-:S04]  /*12e0*/  ULEA.HI UR10, UR8, UR8, URZ, 0x1 ;  /* 0x00000008080a7291 */ /* 0x000fc8000f8f083f */
[----:B------:R-:W-:Y:S02]  /*12f0*/  ULOP3.LUT UR11, UR10, 0x7fffe, URZ, 0xc0, !UPT ;  /* 0x0007fffe0a0b7892 */ /* 0x000fe4000f8ec03f */
[----:B0-----:R-:W-:Y:S02]  /*1300*/  ULEA UR10, UR13, UR12, 0x18 ;  /* 0x0000000c0d0a7291 */ /* 0x001fe4000f8ec03f */
[----:B------:R-:W-:-:S03]  /*1310*/  UIADD3 UR11, UR8, -UR11, URZ ;  /* 0x8000000b080b7290 */ /* 0x000fc6000fffe03f */
[----:B------:R-:W-:Y:S01]  /*1320*/  UMOV UR8, URZ ;  /* 0x0000003f00087c82 */ /* 0x000fe20008000000 */
[----:B------:R-:W-:-:S04]  /*1330*/  ULEA UR11, UR11, UR10, 0xd ;  /* 0x0000000a0b0b7291 */ /* 0x000fc8000f8e683f */
[----:B------:R-:W-:-:S04]  /*1340*/  UIADD3 UR11, UR11, 0x180, URZ ;  /* 0x000001800b0b7890 */ /* 0x000fc8000fffe03f */
[----:B------:R-:W-:-:S04]  /*1350*/  USHF.R.U32.HI UR11, URZ, 0x4, UR11 ;  /* 0x000000043f0b7899 */ /* 0x000fc8000801160b */
[----:B------:R-:W-:Y:S01]  /*1360*/  ULOP3.LUT UR11, UR11, 0x3fff, URZ, 0xc0, !UPT ;  /* 0x00003fff0b0b7892 */ /* 0x000fe2000f8ec03f */
[----:B-----5:R-:W-:Y:S11]  /*1370*/  @!P0 BRA `(.L_x_14) ;  /* 0x0000000400a08947 */ /* 0x020ff60003800000 */
[----:B------:R-:W-:-:S13]  /*1380*/  ISETP.NE.AND P1, PT, R80, 0x3, PT ;  /* 0x000000035000780c */ /* 0x000fda0003f25270 */
[----:B------:R-:W-:Y:S05]  /*1390*/  @!P1 BRA `(.L_x_15) ;  /* 0x0000000000049947 */ /* 0x000fea0003800000 */
[----:B------:R-:W-:Y:S01]  /*13a0*/  BPT.TRAP 0x1 ;  /* 0x000000040000795c */ /* 0x000fe20000300000 */
.L_x_15:
[----:B------:R-:W-:Y:S01]  /*13b0*/  ULEA UR6, UR5, UR10, 0x3 ;  /* 0x0000000a05067291 */ /* 0x000fe2000f8e183f */
[----:B------:R-:W-:-:S05]  /*13c0*/  IMAD.U32 R6, RZ, RZ, UR4 ;  /* 0x00000004ff067e24 */ /* 0x000fca000f8e00ff */
[----:B------:R-:W-:-:S04]  /*13d0*/  SHF.L.U32 R6, R6, 0x1f, RZ ;  /* 0x0000001f06067819 */ /* 0x000fc800000006ff */
[----:B------:R0:W1:Y:S01]  /*13e0*/  SYNCS.PHASECHK.TRANS64.TRYWAIT P0, [UR6], R6 ;  /* 0x00000006ff0075a7 */ /* 0x0000620008000146 */
[----:B------:R-:W-:Y:S05]  /*13f0*/  @!P1 BRA `(.L_x_16) ;  /* 0x0000000000049947 */ /* 0x000fea0003800000 */
[----:B------:R-:W-:Y:S01]  /*1400*/  BPT.TRAP 0x1 ;  /* 0x000000040000795c */ /* 0x000fe20000300000 */
.L_x_16:
[----:B-1----:R-:W-:Y:S05]  /*1410*/  @P0 BRA `(.L_x_17) ;  /* 0x0000000000080947 */ /* 0x002fea0003800000 */
[----:B------:R-:W1:Y:S02]  /*1420*/  SYNCS.PHASECHK.TRANS64.TRYWAIT P0, [UR6], R6 ;  /* 0x00000006ff0075a7 */ /* 0x000e640008000146 */
[----:B-1----:R-:W-:Y:S05]  /*1430*/  @!P0 BRA `(.L_x_18) ;  /* 0x0000005800648947 */ /* 0x002fea0003800000 */
.L_x_17:
[----:B------:R-:W-:Y:S01]  /*1440*/  UIADD3 UR6, UR10, 0x24180, URZ ;  /* 0x000241800a067890 */ /* 0x000fe2000fffe03f */
[----:B------:R-:W-:Y:S01]  /*1450*/  WARPGROUP.ARRIVE ;  /* 0x00000000000079c5 */ /* 0x000fe20000000000 */
[----:B------:R-:W-:Y:S01]  /*1460*/  ULOP3.LUT UR8, UR11, 0x10000, URZ, 0xfc, !UPT ;  /* 0x000100000b087892 */ /* 0x000fe2000f8efc3f */
[----:B------:R-:W-:Y:S01]  /*1470*/  CS2R R14, SRZ ;  /* 0x00000000000e7805 */ /* 0x000fe2000001ff00 */
[----:B------:R-:W-:Y:S01]  /*1480*/  USHF.R.U32.HI UR6, URZ, 0x4, UR6 ;  /* 0x000000043f067899 */ /* 0x000fe20008011606 */
[----:B------:R-:W-:Y:S01]  /*1490*/  IMAD.MOV.U32 R11, RZ, RZ, RZ ;  /* 0x000000ffff0b7224 */ /* 0x000fe200078e00ff */
[----:B------:R-:W-:Y:S01]  /*14a0*/  UMOV UR13, 0x40000040 ;  /* 0x40000040000d7882 */ /* 0x000fe20000000000 */
[----:B------:R-:W-:Y:S01]  /*14b0*/  UMOV UR15, 0x40000040 ;  /* 0x40000040000f7882 */ /* 0x000fe20000000000 */
[----:B------:R-:W-:Y:S01]  /*14c0*/  ULOP3.LUT UR6, UR6, 0x3fff, URZ, 0xc0, !UPT ;  /* 0x00003fff06067892 */ /* 0x000fe2000f8ec03f */
[----:B------:R-:W-:Y:S02]  /*14d0*/  CS2R R18, SRZ ;  /* 0x0000000000127805 */ /* 0x000fe4000001ff00 */
[----:B------:R-:W-:-:S02]  /*14e0*/  CS2R R20, SRZ ;  /* 0x0000000000147805 */ /* 0x000fc4000001ff00 */
[----:B------:R-:W-:Y:S01]  /*14f0*/  CS2R R22, SRZ ;  /* 0x0000000000167805 */ /* 0x000fe2000001ff00 */
[----:B------:R-:W-:Y:S01]  /*1500*/  ULOP3.LUT UR7, UR6, 0x10000, URZ, 0xfc, !UPT ;  /* 0x0001000006077892 */ /* 0x000fe2000f8efc3f */
[----:B------:R-:W-:Y:S01]  /*1510*/  CS2R R56, SRZ ;  /* 0x0000000000387805 */ /* 0x000fe2000001ff00 */
[----:B------:R-:W-:Y:S01]  /*1520*/  ULEA UR6, UR5, UR8, 0xa ;  /* 0x0000000805067291 */ /* 0x000fe2000f8e503f */
[----:B------:R-:W-:Y:S01]  /*1530*/  CS2R R58, SRZ ;  /* 0x00000000003a7805 */ /* 0x000fe2000001ff00 */
[----:B------:R-:W-:Y:S01]  /*1540*/  ULEA UR7, UR5, UR7, 0x9 ;  /* 0x0000000705077291 */ /* 0x000fe2000f8e483f */
[----:B------:R-:W-:Y:S02]  /*1550*/  CS2R R60, SRZ ;  /* 0x00000000003c7805 */ /* 0x000fe4000001ff00 */
[----:B------:R-:W-:Y:S02]  /*1560*/  CS2R R62, SRZ ;  /* 0x00000000003e7805 */ /* 0x000fe4000001ff00 */
[----:B------:R-:W-:-:S02]  /*1570*/  CS2R R64, SRZ ;  /* 0x0000000000407805 */ /* 0x000fc4000001ff00 */
[----:B------:R-:W-:Y:S01]  /*1580*/  CS2R R66, SRZ ;  /* 0x0000000000427805 */ /* 0x000fe2000001ff00 */
[----:B------:R-:W-:Y:S01]  /*1590*/  UMOV UR12, UR6 ;  /* 0x00000006000c7c82 */ /* 0x000fe20008000000 */
[----:B------:R-:W-:Y:S01]  /*15a0*/  IMAD.MOV.U32 R68, RZ, RZ, RZ ;  /* 0x000000ffff447224 */ /* 0x000fe200078e00ff */
[----:B------:R-:W-:Y:S01]  /*15b0*/  UMOV UR14, UR7 ;  /* 0x00000007000e7c82 */ /* 0x000fe20008000000 */
[----:B------:R-:W-:Y:S01]  /*15c0*/  CS2R R70, SRZ ;  /* 0x0000000000467805 */ /* 0x000fe2000001ff00 */
[----:B------:R-:W-:Y:S01]  /*15d0*/  QGMMA.64x64x32.F32.E4M3.E4M3 R24, gdesc[UR12], RZ, !UPT ;  /* 0x00e000000c1879f3 */ /* 0x000fe2000c7008ff */
[----:B------:R-:W-:Y:S01]  /*15e0*/  UIADD3 UR12, UR6, 0x2, URZ ;  /* 0x00000002060c7890 */ /* 0x000fe2000fffe03f */
[----:B------:R-:W-:Y:S01]  /*15f0*/  CS2R R72, SRZ ;  /* 0x0000000000487805 */ /* 0x000fe2000001ff00 */
[----:B------:R-:W-:Y:S01]  /*1600*/  UIADD3 UR14, UR7, 0x2, URZ ;  /* 0x00000002070e7890 */ /* 0x000fe2000fffe03f */
[----:B------:R-:W-:Y:S01]  /*1610*/  CS2R R74, SRZ ;  /* 0x00000000004a7805 */ /* 0x000fe2000001ff00 */
[----:B------:R-:W-:Y:S01]  /*1620*/  UMOV UR13, 0x40000040 ;  /* 0x40000040000d7882 */ /* 0x000fe20000000000 */
[----:B------:R-:W-:Y:S01]  /*1630*/  UMOV UR15, 0x40000040 ;  /* 0x40000040000f7882 */ /* 0x000fe20000000000 */
[----:B------:R-:W-:-:S02]  /*1640*/  CS2R R76, SRZ ;  /* 0x00000000004c7805 */ /* 0x000fc4000001ff00 */
[----:B------:R-:W-:-:S03]  /*1650*/  CS2R R78, SRZ ;  /* 0x00000000004e7805 */ /* 0x000fc6000001ff00 */
[----:B------:R-:W-:Y:S01]  /*1660*/  QGMMA.64x64x32.F32.E4M3.E4M3 R24, gdesc[UR12], R24 ;  /* 0x00e000000c1879f3 */ /* 0x000fe20008700818 */
[----:B------:R-:W-:Y:S02]  /*1670*/  UIADD3 UR12, UR6, 0x4, URZ ;  /* 0x00000004060c7890 */ /* 0x000fe4000fffe03f */
[----:B------:R-:W-:Y:S01]  /*1680*/  UIADD3 UR14, UR7, 0x4, URZ ;  /* 0x00000004070e7890 */ /* 0x000fe2000fffe03f */
[----:B------:R-:W-:Y:S01]  /*1690*/  UMOV UR13, 0x40000040 ;  /* 0x40000040000d7882 */ /* 0x000fe20000000000 */
[----:B------:R-:W-:-:S07]  /*16a0*/  UMOV UR15, 0x40000040 ;  /* 0x40000040000f7882 */ /* 0x000fce0000000000 */
[----:B------:R-:W-:Y:S01]  /*16b0*/  QGMMA.64x64x32.F32.E4M3.E4M3 R24, gdesc[UR12], R24 ;  /* 0x00e000000c1879f3 */ /* 0x000fe20008700818 */
[----:B------:R-:W-:Y:S02]  /*16c0*/  UIADD3 UR14, UR7, 0x6, URZ ;  /* 0x00000006070e7890 */ /* 0x000fe4000fffe03f */
[----:B------:R-:W-:Y:S01]  /*16d0*/  UIADD3 UR12, UR6, 0x6, URZ ;  /* 0x00000006060c7890 */ /* 0x000fe2000fffe03f */
[----:B------:R-:W-:Y:S01]  /*16e0*/  ULDC UR7, c[0x0][0x50c] ;  /* 0x0001430000077ab9 */ /* 0x000fe20000000800 */
[----:B------:R-:W-:Y:S01]  /*16f0*/  UMOV UR13, 0x40000040 ;  /* 0x40000040000d7882 */ /* 0x000fe20000000000 */
[----:B------:R-:W-:Y:S01]  /*1700*/  UISETP.NE.AND UP0, UPT, UR7, 0x4, UPT ;  /* 0x000000040700788c */ /* 0x000fe2000bf05270 */
[----:B------:R-:W-:Y:S01]  /*1710*/  UMOV UR15, 0x40000040 ;  /* 0x40000040000f7882 */ /* 0x000fe20000000000 */
[----:B------:R-:W-:Y:S02]  /*1720*/  UMOV UR6, 0x4 ;  /* 0x0000000400067882 */ /* 0x000fe40000000000 */
[----:B------:R-:W-:-:S06]  /*1730*/  USEL UR7, URZ, 0x1, UP0 ;  /* 0x000000013f077887 */ /* 0x000fcc0008000000 */
[----:B------:R-:W-:Y:S01]  /*1740*/  ISETP.NE.AND P0, PT, RZ, UR7, PT ;  /* 0x00000007ff007c0c */ /* 0x000fe2000bf05270 */
[----:B------:R-:W-:-:S12]  /*1750*/  QGMMA.64x64x32.F32.E4M3.E4M3 R24, gdesc[UR12], R24, gsb0 ;  /* 0x00e000000c1879f3 */ /* 0x000fd80008000818 */
[----:B------:R-:W-:Y:S05]  /*1760*/  @!P0 BRA `(.L_x_19) ;  /* 0x0000000000888947 */ /* 0x000fea0003800000 */
[----:B------:R-:W-:Y:S02]  /*1770*/  WARPGROUP.DEPBAR.LE gsb0, 0x0 ;  /* 0x00008000000079c5 */ /* 0x000fe40000010000 */
[----:B------:R-:W-:-:S01]  /*1780*/  FADD R79, RZ, R24 ;  /* 0x00000018ff4f7221 */ /* 0x000fc20000000000 */
[----:B------:R-:W-:Y:S01]  /*1790*/  FADD R78, RZ, R25 ;  /* 0x00000019ff4e7221 */ /* 0x000fe20000000000 */
        /* <DEDUP_REMOVED lines=30> */
[----:B------:R-:W-:-:S06]  /*1980*/  UMOV UR6, URZ ;  /* 0x0000003f00067c82 */ /* 0x000fcc0008000000 */
.L_x_19:
[----:B------:R-:W-:-:S04]  /*1990*/  UIADD3 UR18, UR5, 0x1, URZ ;  /* 0x0000000105127890 */ /* 0x000fc8000fffe03f */
[----:B------:R-:W-:-:S04]  /*19a0*/  UISETP.NE.AND UP0, UPT, UR18, 0x9, UPT ;  /* 0x000000091200788c */ /* 0x000fc8000bf05270 */
[----:B------:R-:W-:Y:S02]  /*19b0*/  USEL UR8, URZ, 0x1, UP0 ;  /* 0x000000013f087887 */ /* 0x000fe40008000000 */
[----:B------:R-:W-:Y:S02]  /*19c0*/  USEL UR18, UR18, URZ, UP0 ;  /* 0x0000003f12127287 */ /* 0x000fe40008000000 */
[----:B------:R-:W-:-:S06]  /*19d0*/  ULOP3.LUT UR8, UR4, UR8, URZ, 0x3c, !UPT ;  /* 0x0000000804087292 */ /* 0x000fcc000f8e3c3f */
[----:B------:R-:W-:Y:S01]  /*19e0*/  IMAD.U32 R9, RZ, RZ, UR8 ;  /* 0x00000008ff097e24 */ /* 0x000fe2000f8e00ff */
[----:B------:R-:W-:-:S06]  /*19f0*/  UMOV UR8, 0x1 ;  /* 0x0000000100087882 */ /* 0x000fcc0000000000 */
.L_x_14:
[----:B------:R-:W-:-:S04]  /*1a00*/  UISETP.LT.AND UP0, UPT, UR9, 0x1, UPT ;  /* 0x000000010900788c */ /* 0x000fc8000bf01270 */
[----:B------:R-:W-:-:S04]  /*1a10*/  USEL UR12, UR9, 0x1, UP0 ;  /* 0x00000001090c7887 */ /* 0x000fc80008000000 */
[----:B------:R-:W-:-:S04]  /*1a20*/  UIADD3 UR12, UR9, -UR12, URZ ;  /* 0x8000000c090c7290 */ /* 0x000fc8000fffe03f */
[----:B------:R-:W-:-:S06]  /*1a30*/  UISETP.GE.AND UP0, UPT, UR12, 0x1, UPT ;  /* 0x000000010c00788c */ /* 0x000fcc000bf06270 */
[----:B------:R-:W-:-:S13]  /*1a40*/  PLOP3.LUT P0, PT, PT, PT, UP0, 0x80, 0x0 ;  /* 0x000000000000781c */ /* 0x000fda0003f0f008 */
[----:B------:R-:W-:Y:S05]  /*1a50*/  @!P0 BRA `(.L_x_20) ;  /* 0x0000000400b48947 */ /* 0x000fea0003800000 */
[----:B01----:R-:W-:Y:S01]  /*1a60*/  IMAD.U32 R6, RZ, RZ, UR12 ;  /* 0x0000000cff067e24 */ /* 0x003fe2000f8e00ff */
[----:B------:R-:W-:Y:S01]  /*1a70*/  UMOV UR19, UR5 ;  /* 0x0000000500137c82 */ /* 0x000fe20008000000 */
[----:B------:R-:W-:-:S05]  /*1a80*/  ULDC UR20, c[0x0][0x50c] ;  /* 0x0001430000147ab9 */ /* 0x000fca0000000800 */
.L_x_28:
[----:B------:R-:W-:-:S13]  /*1a90*/  ISETP.NE.AND P1, PT, R80, 0x3, PT ;  /* 0x000000035000780c */ /* 0x000fda0003f25270 */
[----:B01----:R-:W-:Y:S05]  /*1aa0*/  @!P1 BRA `(.L_x_21) ;  /* 0x0000000000049947 */ /* 0x003fea0003800000 */
[----:B------:R-:W-:Y:S01]  /*1ab0*/  BPT.TRAP 0x1 ;  /* 0x000000040000795c */ /* 0x000fe20000300000 */
.L_x_21:
[----:B------:R-:W0:Y:S01]  /*1ac0*/  S2UR UR12, SR_CgaCtaId ;  /* 0x00000000000c79c3 */ /* 0x000e220000008800 */
[----:B------:R-:W-:Y:S01]  /*1ad0*/  UMOV UR10, 0x400 ;  /* 0x00000400000a7882 */ /* 0x000fe20000000000 */
[----:B------:R-:W-:Y:S01]  /*1ae0*/  SHF.L.U32 R7, R9, 0x1f, RZ ;  /* 0x0000001f09077819 */ /* 0x000fe200000006ff */
[----:B0-----:R-:W-:-:S04]  /*1af0*/  ULEA UR10, UR12, UR10, 0x18 ;  /* 0x0000000a0c0a7291 */ /* 0x001fc8000f8ec03f */
[----:B------:R-:W-:-:S09]  /*1b00*/  ULEA UR12, UR18, UR10, 0x3 ;  /* 0x0000000a120c7291 */ /* 0x000fd2000f8e183f */
[----:B------:R0:W1:Y:S01]  /*1b10*/  SYNCS.PHASECHK.TRANS64.TRYWAIT P0, [UR12], R7 ;  /* 0x00000007ff0075a7 */ /* 0x000062000800014c */
[----:B------:R-:W-:Y:S05]  /*1b20*/  @!P1 BRA `(.L_x_22) ;  /* 0x0000000000049947 */ /* 0x000fea0003800000 */
[----:B------:R-:W-:Y:S01]  /*1b30*/  BPT.TRAP 0x1 ;  /* 0x000000040000795c */ /* 0x000fe20000300000 */
.L_x_22:
[----:B-1----:R-:W-:Y:S05]  /*1b40*/  @P0 BRA `(.L_x_23) ;  /* 0x0000000000080947 */ /* 0x002fea0003800000 */
[----:B------:R-:W1:Y:S02]  /*1b50*/  SYNCS.PHASECHK.TRANS64.TRYWAIT P0, [UR12], R7 ;  /* 0x00000007ff0075a7 */ /* 0x000e64000800014c */
[----:B-1----:R-:W-:Y:S05]  /*1b60*/  @!P0 BRA `(.L_x_24) ;  /* 0x0000005000b08947 */ /* 0x002fea0003800000 */
.L_x_23:
[----:B------:R-:W-:Y:S01]  /*1b70*/  UIADD3 UR12, UR10, 0x24180, URZ ;  /* 0x000241800a0c7890 */ /* 0x000fe2000fffe03f */
[----:B------:R-:W-:Y:S01]  /*1b80*/  WARPGROUP.ARRIVE ;  /* 0x00000000000079c5 */ /* 0x000fe20000000000 */
[----:B------:R-:W-:Y:S02]  /*1b90*/  UISETP.NE.AND UP0, UPT, UR7, URZ, UPT ;  /* 0x0000003f0700728c */ /* 0x000fe4000bf05270 */
[----:B------:R-:W-:Y:S02]  /*1ba0*/  USHF.R.U32.HI UR12, URZ, 0x4, UR12 ;  /* 0x000000043f0c7899 */ /* 0x000fe4000801160c */
[----:B------:R-:W-:Y:S02]  /*1bb0*/  USEL UR8, UR8, URZ, !UP0 ;  /* 0x0000003f08087287 */ /* 0x000fe4000c000000 */
[----:B------:R-:W-:Y:S02]  /*1bc0*/  ULOP3.LUT UR12, UR12, 0x3fff, URZ, 0xc0, !UPT ;  /* 0x00003fff0c0c7892 */ /* 0x000fe4000f8ec03f */
[----:B------:R-:W-:-:S02]  /*1bd0*/  UISETP.NE.U32.AND UP0, UPT, UR8, URZ, UPT ;  /* 0x0000003f0800728c */ /* 0x000fc4000bf05070 */
[----:B------:R-:W-:Y:S02]  /*1be0*/  ULOP3.LUT UR7, UR11, 0x10000, URZ, 0xfc, !UPT ;  /* 0x000100000b077892 */ /* 0x000fe4000f8efc3f */
[----:B------:R-:W-:Y:S02]  /*1bf0*/  ULOP3.LUT UR8, UR12, 0x10000, URZ, 0xfc, !UPT ;  /* 0x000100000c087892 */ /* 0x000fe4000f8efc3f */
[----:B------:R-:W-:Y:S02]  /*1c00*/  ULEA UR7, UR18, UR7, 0xa ;  /* 0x0000000712077291 */ /* 0x000fe4000f8e503f */
[----:B------:R-:W-:Y:S01]  /*1c10*/  ULEA UR8, UR18, UR8, 0x9 ;  /* 0x0000000812087291 */ /* 0x000fe2000f8e483f */
[----:B------:R-:W-:Y:S01]  /*1c20*/  UMOV UR13, 0x40000040 ;  /* 0x40000040000d7882 */ /* 0x000fe20000000000 */
[----:B------:R-:W-:Y:S01]  /*1c30*/  UMOV UR15, 0x40000040 ;  /* 0x40000040000f7882 */ /* 0x000fe20000000000 */
[----:B------:R-:W-:Y:S02]  /*1c40*/  UIADD3 UR6, UR6, 0x4, URZ ;  /* 0x0000000406067890 */ /* 0x000fe4000fffe03f */
[----:B------:R-:W-:-:S02]  /*1c50*/  UMOV UR12, UR7 ;  /* 0x00000007000c7c82 */ /* 0x000fc40008000000 */
[----:B------:R-:W-:Y:S02]  /*1c60*/  UMOV UR14, UR8 ;  /* 0x00000008000e7c82 */ /* 0x000fe40008000000 */
[----:B------:R-:W-:Y:S01]  /*1c70*/  QGMMA.64x64x32.F32.E4M3.E4M3 R24, gdesc[UR12], R24, UP0 ;  /* 0x00e000000c1879f3 */ /* 0x000fe2000bf00818 */
[----:B------:R-:W-:Y:S02]  /*1c80*/  UIADD3 UR12, UR7, 0x2, URZ ;  /* 0x00000002070c7890 */ /* 0x000fe4000fffe03f */
[----:B------:R-:W-:Y:S01]  /*1c90*/  UIADD3 UR14, UR8, 0x2, URZ ;  /* 0x00000002080e7890 */ /* 0x000fe2000fffe03f */
[----:B------:R-:W-:Y:S01]  /*1ca0*/  UMOV UR13, 0x40000040 ;  /* 0x40000040000d7882 */ /* 0x000fe20000000000 */
[----:B------:R-:W-:Y:S01]  /*1cb0*/  UMOV UR15, 0x40000040 ;  /* 0x40000040000f7882 */ /* 0x000fe20000000000 */
[----:B------:R-:W-:-:S06]  /*1cc0*/  UISETP.NE.AND UP0, UPT, UR6, UR20, UPT ;  /* 0x000000140600728c */ /* 0x000fcc000bf05270 */
        /* <DEDUP_REMOVED lines=8> */
[----:B------:R-:W-:Y:S01]  /*1d50*/  UMOV UR13, 0x40000040 ;  /* 0x40000040000d7882 */ /* 0x000fe20000000000 */
[----:B------:R-:W-:Y:S01]  /*1d60*/  UMOV UR15, 0x40000040 ;  /* 0x40000040000f7882 */ /* 0x000fe20000000000 */
[----:B------:R-:W-:-:S06]  /*1d70*/  USEL UR7, URZ, 0x1, UP0 ;  /* 0x000000013f077887 */ /* 0x000fcc0008000000 */
[----:B------:R-:W-:Y:S01]  /*1d80*/  ISETP.NE.AND P0, PT, RZ, UR7, PT ;  /* 0x00000007ff007c0c */ /* 0x000fe2000bf05270 */
[----:B------:R-:W-:Y:S03]  /*1d90*/  QGMMA.64x64x32.F32.E4M3.E4M3 R24, gdesc[UR12], R24, gsb0 ;  /* 0x00e000000c1879f3 */ /* 0x000fe60008000818 */
[----:B------:R-:W-:-:S09]  /*1da0*/  WARPGROUP.DEPBAR.LE gsb0, 0x1 ;  /* 0x00008000000079c5 */ /* 0x000fd20000010100 */
[----:B------:R-:W-:Y:S05]  /*1db0*/  @!P0 BRA `(.L_x_25) ;  /* 0x0000000000888947 */ /* 0x000fea0003800000 */
[----:B------:R-:W-:Y:S02]  /*1dc0*/  WARPGROUP.DEPBAR.LE gsb0, 0x0 ;  /* 0x00008000000079c5 */ /* 0x000fe40000010000 */
[----:B------:R-:W-:-:S01]  /*1dd0*/  FADD R79, R24, R79 ;  /* 0x0000004f184f7221 */ /* 0x000fc20000000000 */
[----:B------:R-:W-:Y:S01]  /*1de0*/  FADD R78, R25, R78 ;  /* 0x0000004e194e7221 */ /* 0x000fe20000000000 */
        /* <DEDUP_REMOVED lines=30> */
[----:B------:R-:W-:-:S06]  /*1fd0*/  UMOV UR6, URZ ;  /* 0x0000003f00067c82 */ /* 0x000fcc0008000000 */
.L_x_25:
[----:B------:R-:W-:Y:S05]  /*1fe0*/  @!P1 BRA `(.L_x_26) ;  /* 0x0000000000049947 */ /* 0x000fea0003800000 */
[----:B------:R-:W-:Y:S01]  /*1ff0*/  BPT.TRAP 0x1 ;  /* 0x000000040000795c */ /* 0x000fe20000300000 */
.L_x_26:
[----:B------:R-:W-:Y:S01]  /*2000*/  ULEA UR8, UR19, UR10, 0x3 ;  /* 0x0000000a13087291 */ /* 0x000fe2000f8e183f */
[----:B------:R-:W-:-:S03]  /*2010*/  ISETP.GT.U32.AND P0, PT, R4, 0x1, PT ;  /* 0x000000010400780c */ /* 0x000fc60003f04070 */
[----:B------:R-:W-:-:S04]  /*2020*/  UIADD3 UR8, UR8, 0x48, URZ ;  /* 0x0000004808087890 */ /* 0x000fc8000fffe03f */
[----:B------:R-:W-:-:S09]  /*2030*/  UPRMT UR8, URZ, 0x654, UR8 ;  /* 0x000006543f087896 */ /* 0x000fd20008000008 */
[----:B------:R-:W-:Y:S01]  /*2040*/  SYNCS.ARRIVE.TRANS64.RED.A1T0 RZ, [UR8], RZ ;  /* 0x000000ffffff79a7 */ /* 0x000fe20008100408 */
[----:B------:R-:W-:Y:S05]  /*2050*/  @P0 BRA `(.L_x_27) ;  /* 0x0000000000040947 */ /* 0x000fea0003800000 */
[----:B------:R-:W-:Y:S01]  /*2060*/  BPT.TRAP 0x1 ;  /* 0x000000040000795c */ /* 0x000fe20000300000 */
.L_x_27:
[----:B------:R-:W-:Y:S01]  /*2070*/  UIADD3 UR18, UR18, 0x1, URZ ;  /* 0x0000000112127890 */ /* 0x000fe2000fffe03f */
[C---:B------:R-:W-:Y:S01]  /*2080*/  ISETP.GT.AND P0, PT, R6.reuse, 0x1, PT ;  /* 0x000000010600780c */ /* 0x040fe20003f04270 */
[----:B------:R-:W-:Y:S01]  /*2090*/  UIADD3 UR19, UR19, 0x1, URZ ;  /* 0x0000000113137890 */ /* 0x000fe2000fffe03f */
[----:B------:R-:W-:Y:S01]  /*20a0*/  VIADD R6, R6, 0xffffffff ;  /* 0xffffffff06067836 */ /* 0x000fe20000000000 */
[----:B------:R-:W-:Y:S02]  /*20b0*/  UISETP.NE.AND UP0, UPT, UR18, 0x9, UPT ;  /* 0x000000091200788c */ /* 0x000fe4000bf05270 */
[----:B------:R-:W-:Y:S02]  /*20c0*/  UISETP.NE.AND UP1, UPT, UR19, 0x9, UPT ;  /* 0x000000091300788c */ /* 0x000fe4000bf25270 */
[----:B------:R-:W-:Y:S02]  /*20d0*/  USEL UR8, URZ, 0x1, UP0 ;  /* 0x000000013f087887 */ /* 0x000fe40008000000 */
[----:B------:R-:W-:-:S02]  /*20e0*/  USEL UR18, UR18, URZ, UP0 ;  /* 0x0000003f12127287 */ /* 0x000fc40008000000 */
[----:B------:R-:W-:Y:S02]  /*20f0*/  USEL UR19, UR19, URZ, UP1 ;  /* 0x0000003f13137287 */ /* 0x000fe40008800000 */
[----:B------:R-:W-:Y:S01]  /*2100*/  LOP3.LUT R9, R9, UR8, RZ, 0x3c, !PT ;  /* 0x0000000809097c12 */ /* 0x000fe2000f8e3cff */
[----:B------:R-:W-:Y:S01]  /*2110*/  UMOV UR8, 0x1 ;  /* 0x0000000100087882 */ /* 0x000fe20000000000 */
[----:B------:R-:W-:Y:S08]  /*2120*/  @P0 BRA `(.L_x_28) ;  /* 0xfffffff800580947 */ /* 0x000ff0000383ffff */
.L_x_20:
[----:B------:R-:W-:Y:S01]  /*2130*/  UISETP.NE.AND UP0, UPT, UR6, URZ, UPT ;  /* 0x0000003f0600728c */ /* 0x000fe2000bf05270 */
[----:B01----:R-:W0:Y:S03]  /*2140*/  LDC R6, c[0x0][0x28c] ;  /* 0x0000a300ff067b82 */ /* 0x003e260000000800 */
[----:B------:R-:W-:-:S06]  /*2150*/  USEL UR6, URZ, 0x1, !UP0 ;  /* 0x000000013f067887 */ /* 0x000fcc000c000000 */
[----:B------:R-:W-:Y:S02]  /*2160*/  ISETP.NE.AND P0, PT, RZ, UR6, PT ;  /* 0x00000006ff007c0c */ /* 0x000fe4000bf05270 */
[----:B0-----:R-:W-:-:S11]  /*2170*/  ISETP.GE.AND P1, PT, R6, 0x1, PT ;  /* 0x000000010600780c */ /* 0x001fd60003f26270 */
[----:B------:R-:W-:Y:S05]  /*2180*/  @!P0 BRA `(.L_x_29) ;  /* 0x0000000000848947 */ /* 0x000fea0003800000 */
[----:B------:R-:W-:Y:S02]  /*2190*/  WARPGROUP.DEPBAR.LE gsb0, 0x0 ;  /* 0x00008000000079c5 */ /* 0x000fe40000010000 */
[----:B------:R-:W-:Y:S01]  /*21a0*/  FADD R79, R24, R79 ;  /* 0x0000004f184f7221 */ /* 0x000fe20000000000 */
        /* <DEDUP_REMOVED lines=30> */
[----:B------:R-:W-:-:S07]  /*2390*/  FADD R14, R14, R55 ;  /* 0x000000370e0e7221 */ /* 0x000fce0000000000 */
.L_x_29:
[----:B------:R-:W-:Y:S02]  /*23a0*/  WARPGROUP.DEPBAR.LE gsb0, 0x0 ;  /* 0x00008000000079c5 */ /* 0x000fe40000010000 */
[----:B------:R-:W-:Y:S05]  /*23b0*/  @!P1 BRA `(.L_x_30) ;  /* 0x0000000000409947 */ /* 0x000fea0003800000 */
[----:B------:R-:W-:-:S13]  /*23c0*/  ISETP.NE.AND P0, PT, R80, 0x3, PT ;  /* 0x000000035000780c */ /* 0x000fda0003f05270 */
[----:B------:R-:W-:Y:S05]  /*23d0*/  @!P0 BRA `(.L_x_31) ;  /* 0x0000000000048947 */ /* 0x000fea0003800000 */
[----:B------:R-:W-:Y:S01]  /*23e0*/  BPT.TRAP 0x1 ;  /* 0x000000040000795c */ /* 0x000fe20000300000 */
.L_x_31:
[----:B------:R-:W-:Y:S01]  /*23f0*/  UISETP.LT.AND UP0, UPT, UR9, 0x1, UPT ;  /* 0x000000010900788c */ /* 0x000fe2000bf01270 */
[----:B------:R-:W-:-:S03]  /*2400*/  ISETP.GT.U32.AND P0, PT, R4, 0x1, PT ;  /* 0x000000010400780c */ /* 0x000fc60003f04070 */
[----:B------:R-:W-:-:S04]  /*2410*/  USEL UR8, UR9, 0x1, UP0 ;  /* 0x0000000109087887 */ /* 0x000fc80008000000 */
[----:B------:R-:W-:-:S04]  /*2420*/  UIADD3 UR8, UR5, UR9, -UR8 ;  /* 0x0000000905087290 */ /* 0x000fc8000fffe808 */
[----:B------:R-:W-:-:S04]  /*2430*/  UIMAD.WIDE.U32 UR6, UR8, 0x38e38e39, URZ ;  /* 0x38e38e39080678a5 */ /* 0x000fc8000f8e003f */
[----:B------:R-:W-:-:S04]  /*2440*/  USHF.R.U32.HI UR6, URZ, 0x1, UR7 ;  /* 0x000000013f067899 */ /* 0x000fc80008011607 */
[----:B------:R-:W-:-:S04]  /*2450*/  UIMAD UR8, UR6, -0x9, UR8 ;  /* 0xfffffff7060878a4 */ /* 0x000fc8000f8e0208 */
[----:B------:R-:W-:-:S04]  /*2460*/  ULEA UR8, UR8, UR10, 0x3 ;  /* 0x0000000a08087291 */ /* 0x000fc8000f8e183f */
[----:B------:R-:W-:-:S04]  /*2470*/  UIADD3 UR8, UR8, 0x48, URZ ;  /* 0x0000004808087890 */ /* 0x000fc8000fffe03f */
[----:B------:R-:W-:-:S09]  /*2480*/  UPRMT UR8, URZ, 0x654, UR8 ;  /* 0x000006543f087896 */ /* 0x000fd20008000008 */
[----:B------:R-:W-:Y:S01]  /*2490*/  SYNCS.ARRIVE.TRANS64.RED.A1T0 RZ, [UR8], RZ ;  /* 0x000000ffffff79a7 */ /* 0x000fe20008100408 */
[----:B------:R-:W-:Y:S05]  /*24a0*/  @P0 BRA `(.L_x_30) ;  /* 0x0000000000040947 */ /* 0x000fea0003800000 */
[----:B------:R-:W-:Y:S01]  /*24b0*/  BPT.TRAP 0x1 ;  /* 0x000000040000795c */ /* 0x000fe20000300000 */
.L_x_30:
[----:B------:R-:W0:Y:S01]  /*24c0*/  LDC R24, c[0x0][0x288] ;  /* 0x0000a200ff187b82 */ /* 0x000e220000000800 */
[--C-:B------:R-:W-:Y:S01]  /*24d0*/  SHF.R.U32.HI R6, RZ, 0x2, R2.reuse ;  /* 0x00000002ff067819 */ /* 0x100fe20000011602 */
[----:B------:R-:W-:Y:S01]  /*24e0*/  IMAD.SHL.U32 R17, R12, 0x40, RZ ;  /* 0x000000400c117824 */ /* 0x000fe200078e00ff */
[----:B------:R-:W-:Y:S01]  /*24f0*/  SHF.R.U32.HI R9, RZ, 0x7, R2 ;  /* 0x00000007ff097819 */ /* 0x000fe20000011602 */
[----:B------:R-:W-:Y:S01]  /*2500*/  UIADD3 UR5, UR9, UR5, URZ ;  /* 0x0000000509057290 */ /* 0x000fe2000fffe03f */
[----:B------:R-:W-:Y:S01]  /*2510*/  LOP3.LUT R7, R6, 0x7, RZ, 0xc0, !PT ;  /* 0x0000000706077812 */ /* 0x000fe200078ec0ff */
[C---:B------:R-:W-:Y:S01]  /*2520*/  IMAD.SHL.U32 R12, R2.reuse, 0x2, RZ ;  /* 0x00000002020c7824 */ /* 0x040fe200078e00ff */
[----:B------:R-:W-:Y:S01]  /*2530*/  LOP3.LUT R6, R9, 0x1, RZ, 0xc0, !PT ;  /* 0x0000000109067812 */ /* 0x000fe200078ec0ff */
[----:B------:R-:W-:Y:S01]  /*2540*/  UISETP.GT.U32.AND UP0, UPT, UR5, 0x8, UPT ;  /* 0x000000080500788c */ /* 0x000fe2000bf04070 */
[C---:B------:R-:W-:Y:S01]  /*2550*/  LOP3.LUT R13, R2.reuse, 0x3, RZ, 0xc0, !PT ;  /* 0x00000003020d7812 */ /* 0x040fe200078ec0ff */
[----:B------:R-:W-:Y:S01]  /*2560*/  ULDC UR12, c[0x0][0x284] ;  /* 0x0000a100000c7ab9 */ /* 0x000fe20000000800 */
[----:B------:R-:W-:Y:S01]  /*2570*/  LOP3.LUT R8, R2, 0x60, RZ, 0xc0, !PT ;  /* 0x0000006002087812 */ /* 0x000fe200078ec0ff */
[----:B------:R-:W-:Y:S01]  /*2580*/  IMAD.SHL.U32 R26, R6, 0x40, RZ ;  /* 0x00000040061a7824 */ /* 0x000fe200078e00ff */
[----:B------:R-:W-:Y:S01]  /*2590*/  UISETP.LT.U32.AND UP0, UPT, UR9, 0x9, UP0 ;  /* 0x000000090900788c */ /* 0x000fe20008701070 */
[----:B------:R-:W-:Y:S01]  /*25a0*/  SHF.R.S32.HI R32, RZ, 0x1f, R69 ;  /* 0x0000001fff207819 */ /* 0x000fe20000011445 */
[----:B------:R-:W-:Y:S01]  /*25b0*/  UISETP.GE.U32.AND UP1, UPT, UR9, 0x9, UPT ;  /* 0x000000090900788c */ /* 0x000fe2000bf26070 */
[----:B------:R-:W-:Y:S01]  /*25c0*/  SHF.R.U32.HI R8, RZ, 0x1, R8 ;  /* 0x00000001ff087819 */ /* 0x000fe20000011608 */
[----:B------:R-:W-:Y:S01]  /*25d0*/  ULDC.64 UR10, c[0x0][0x5d0] ;  /* 0x00017400000a7ab9 */ /* 0x000fe20000000a00 */
[--C-:B------:R-:W-:Y:S01]  /*25e0*/  LOP3.LUT R9, R26, 0x40, R7.reuse, 0xe2, !PT ;  /* 0x000000401a097812 */ /* 0x100fe200078ee207 */
[----:B------:R-:W-:Y:S01]  /*25f0*/  UIMAD.WIDE.U32 UR6, UR5, 0x38e38e39, URZ ;  /* 0x38e38e39050678a5 */ /* 0x000fe2000f8e003f */
[----:B------:R-:W-:Y:S01]  /*2600*/  IADD3 R25, RZ, -R8, -R7 ;  /* 0x80000008ff197210 */ /* 0x000fe20007ffe807 */
[----:B------:R-:W-:Y:S01]  /*2610*/  USEL UR8, URZ, 0x1, !UP0 ;  /* 0x000000013f087887 */ /* 0x000fe2000c000000 */
[----:B------:R-:W-:Y:S01]  /*2620*/  LOP3.LUT R12, R17, 0x6, R12, 0xf8, !PT ;  /* 0x00000006110c7812 */ /* 0x000fe200078ef80c */
[----:B------:R-:W-:Y:S01]  /*2630*/  USHF.R.U32.HI UR6, URZ, 0x1, UR7 ;  /* 0x000000013f067899 */ /* 0x000fe20008011607 */
[----:B0-----:R-:W-:Y:S01]  /*2640*/  IMAD R26, R13, -0x2, R24 ;  /* 0xfffffffe0d1a7824 */ /* 0x001fe200078e0218 */
[----:B------:R-:W-:Y:S01]  /*2650*/  ISETP.GE.AND P0, PT, R17, R24, PT ;  /* 0x000000181100720c */ /* 0x000fe20003f06270 */
[----:B------:R-:W-:Y:S01]  /*2660*/  IMAD.SHL.U32 R24, R16, 0x80, RZ ;  /* 0x0000008010187824 */ /* 0x000fe200078e00ff */
[----:B------:R-:W-:Y:S01]  /*2670*/  SHF.R.S32.HI R13, RZ, 0x1f, R12 ;  /* 0x0000001fff0d7819 */ /* 0x000fe2000001140c */
[----:B------:R-:W-:Y:S01]  /*2680*/  IMAD R25, R6, -0x40, R25 ;  /* 0xffffffc006197824 */ /* 0x000fe200078e0219 */
[----:B------:R-:W-:Y:S01]  /*2690*/  ULOP3.LUT UR4, UR4, UR8, URZ, 0x3c, !UPT ;  /* 0x0000000804047292 */ /* 0x000fe2000f8e3c3f */
[----:B------:R-:W-:Y:S01]  /*26a0*/  IMAD R6, R32, UR10, RZ ;  /* 0x0000000a20067c24 */ /* 0x000fe2000f8e02ff */
[----:B------:R-:W-:Y:S01]  /*26b0*/  ISETP.GE.OR P0, PT, R24, UR12, P0 ;  /* 0x0000000c18007c0c */ /* 0x000fe20008706670 */
[----:B------:R-:W-:Y:S01]  /*26c0*/  IMAD.WIDE R28, R16, 0x80, RZ ;  /* 0x00000080101c7825 */ /* 0x000fe200078e02ff */
[----:B------:R-:W-:Y:S01]  /*26d0*/  UIMAD UR5, UR6, -0x9, UR5 ;  /* 0xfffffff7060578a4 */ /* 0x000fe2000f8e0205 */
[----:B------:R-:W-:Y:S01]  /*26e0*/  IADD3 R25, -R24, UR12, R25 ;  /* 0x0000000c18197c10 */ /* 0x000fe2000fffe119 */
[----:B------:R-:W-:Y:S01]  /*26f0*/  @UP1 ULOP3.LUT UR4, UR4, 0x1, UR6, 0x78, !UPT ;  /* 0x0000000104041892 */ /* 0x000fe2000f8e7806 */
[C---:B------:R-:W-:Y:S01]  /*2700*/  IMAD R27, R69.reuse, UR11, R6 ;  /* 0x0000000b451b7c24 */ /* 0x040fe2000f8e0206 */
[----:B------:R-:W-:Y:S01]  /*2710*/  LOP3.LUT R33, R28, R9, R8, 0xfe, !PT ;  /* 0x000000091c217212 */ /* 0x000fe200078efe08 */
[----:B------:R-:W-:-:S04]  /*2720*/  IMAD.WIDE.U32 R6, R69, UR10, R12 ;  /* 0x0000000a45067c25 */ /* 0x000fc8000f8e000c */
[----:B------:R-:W-:Y:S02]  /*2730*/  IMAD.IADD R7, R7, 0x1, R27 ;  /* 0x0000000107077824 */ /* 0x000fe400078e021b */
[----:B------:R-:W-:Y:S02]  /*2740*/  IMAD.IADD R26, R26, 0x1, -R17 ;  /* 0x000000011a1a7824 */ /* 0x000fe400078e0a11 */
[----:B------:R-:W-:Y:S01]  /*2750*/  IMAD.MOV.U32 R24, RZ, RZ, -0x1 ;  /* 0xffffffffff187424 */ /* 0x000fe200078e00ff */
[----:B------:R-:W-:Y:S06]  /*2760*/  @P0 BRA `(.L_x_32) ;  /* 0x0000002400940947 */ /* 0x000fec0003800000 */
[----:B------:R-:W0:Y:S01]  /*2770*/  LDC.64 R30, c[0x0][0x5c8] ;  /* 0x00017200ff1e7b82 */ /* 0x000e220000000a00 */
[----:B------:R-:W-:Y:S01]  /*2780*/  ULDC.64 UR6, c[0x0][0x5c0] ;  /* 0x0001700000067ab9 */ /* 0x000fe20000000a00 */
[----:B------:R-:W-:Y:S01]  /*2790*/  BSSY B0, `(.L_x_32) ;  /* 0x0000262000007945 */ /* 0x000fe20003800000 */
[-C--:B0-----:R-:W-:Y:S02]  /*27a0*/  IMAD R8, R29, R30.reuse, RZ ;  /* 0x0000001e1d087224 */ /* 0x081fe400078e02ff */
[----:B------:R-:W-:-:S04]  /*27b0*/  IMAD.WIDE.U32 R6, R33, R30, R6 ;  /* 0x0000001e21067225 */ /* 0x000fc800078e0006 */
[----:B------:R-:W-:Y:S01]  /*27c0*/  IMAD R17, R33, R31, R8 ;  /* 0x0000001f21117224 */ /* 0x000fe200078e0208 */
[----:B------:R-:W-:Y:S02]  /*27d0*/  LEA R9, P0, R30, R6, 0x3 ;  /* 0x000000061e097211 */ /* 0x000fe400078018ff */
[----:B------:R-:W-:Y:S01]  /*27e0*/  IADD3 R8, P1, R6, UR6, RZ ;  /* 0x0000000606087c10 */ /* 0x000fe2000ff3e0ff */
[----:B------:R-:W-:Y:S01]  /*27f0*/  IMAD.IADD R17, R7, 0x1, R17 ;  /* 0x0000000107117824 */ /* 0x000fe200078e0211 */
[----:B------:R-:W-:-:S04]  /*2800*/  IADD3 R6, P2, R9, UR6, RZ ;  /* 0x0000000609067c10 */ /* 0x000fc8000ff5e0ff */
[----:B------:R-:W-:Y:S02]  /*2810*/  LEA.HI.X R7, R30, R17, R31, 0x3, P0 ;  /* 0x000000111e077211 */ /* 0x000fe400000f1c1f */
[----:B----45:R-:W-:Y:S02]  /*2820*/  FSETP.NEU.AND P0, PT, R10, RZ, PT ;  /* 0x000000ff0a00720b */ /* 0x030fe40003f0d000 */
[----:B------:R-:W-:Y:S02]  /*2830*/  IADD3.X R9, R17, UR7, RZ, P1, !PT ;  /* 0x0000000711097c10 */ /* 0x000fe40008ffe4ff */
[----:B------:R-:W-:-:S09]  /*2840*/  IADD3.X R7, R7, UR7, RZ, P2, !PT ;  /* 0x0000000707077c10 */ /* 0x000fd200097fe4ff */
[----:B------:R-:W-:Y:S05]  /*2850*/  @!P0 BRA `(.L_x_33) ;  /* 0x0000001c00148947 */ /* 0x000fea0003800000 */
[----:B------:R-:W-:Y:S01]  /*2860*/  ULDC.64 UR6, c[0x0][0x5b8] ;  /* 0x00016e0000067ab9 */ /* 0x000fe20000000a00 */
[----:B------:R-:W-:Y:S01]  /*2870*/  ISETP.GE.AND P0, PT, R26, 0x1, PT ;  /* 0x000000011a00780c */ /* 0x000fe20003f06270 */
[----:B------:R-:W-:Y:S01]  /*2880*/  IMAD R30, R32, UR6, RZ ;  /* 0x00000006201e7c24 */ /* 0x000fe2000f8e02ff */
[----:B------:R-:W-:Y:S01]  /*2890*/  ULDC.64 UR10, c[0x0][0x5a8] ;  /* 0x00016a00000a7ab9 */ /* 0x000fe20000000a00 */
[----:B------:R-:W-:Y:S01]  /*28a0*/  IMAD.WIDE.U32 R16, R69, UR6, R12 ;  /* 0x0000000645107c25 */ /* 0x000fe2000f8e000c */
[----:B------:R-:W-:Y:S01]  /*28b0*/  ISETP.LT.OR P3, PT, R25, 0x1, !P0 ;  /* 0x000000011900780c */ /* 0x000fe20004761670 */
[----:B------:R-:W-:Y:S02]  /*28c0*/  BSSY B1, `(.L_x_34) ;  /* 0x000000c000017945 */ /* 0x000fe40003800000 */
[----:B------:R-:W-:Y:S01]  /*28d0*/  IMAD R69, R69, UR7, R30 ;  /* 0x0000000745457c24 */ /* 0x000fe2000f8e021e */
[----:B------:R-:W-:Y:S02]  /*28e0*/  ULDC.64 UR6, c[0x0][0x5b0] ;  /* 0x00016c0000067ab9 */ /* 0x000fe40000000a00 */
[----:B------:R-:W-:-:S02]  /*28f0*/  IMAD R27, R29, UR6, RZ ;  /* 0x000000061d1b7c24 */ /* 0x000fc4000f8e02ff */
[----:B------:R-:W-:Y:S02]  /*2900*/  IMAD.IADD R17, R17, 0x1, R69 ;  /* 0x0000000111117824 */ /* 0x000fe400078e0245 */
[C---:B------:R-:W-:Y:S02]  /*2910*/  IMAD R27, R33.reuse, UR7, R27 ;  /* 0x00000007211b7c24 */ /* 0x040fe4000f8e021b */
[----:B------:R-:W-:-:S03]  /*2920*/  IMAD.WIDE.U32 R12, R33, UR6, R16 ;  /* 0x00000006210c7c25 */ /* 0x000fc6000f8e0010 */
[----:B------:R-:W-:-:S04]  /*2930*/  IADD3 R12, P1, R12, UR10, RZ ;  /* 0x0000000a0c0c7c10 */ /* 0x000fc8000ff3e0ff */
[--C-:B------:R-:W-:Y:S02]  /*2940*/  IADD3.X R13, R13, UR11, R27.reuse, P1, !PT ;  /* 0x0000000b0d0d7c10 */ /* 0x100fe40008ffe41b */
[----:B------:R-:W-:Y:S01]  /*2950*/  PRMT R27, RZ, 0x7610, R27 ;  /* 0x00007610ff1b7816 */ /* 0x000fe2000000001b */
[----:B------:R-:W-:Y:S06]  /*2960*/  @P3 BRA `(.L_x_35) ;  /* 0x0000000000043947 */ /* 0x000fec0003800000 */
[----:B------:R0:W5:Y:S02]  /*2970*/  LDG.E.U8 R27, desc[UR16][R12.64] ;  /* 0x000000100c1b7981 */ /* 0x000164000c1e1100 */
.L_x_35:
[----:B------:R-:W-:Y:S05]  /*2980*/  BSYNC B1 ;  /* 0x0000000000017941 */ /* 0x000fea0003800000 */
.L_x_34:
[----:B-----5:R-:W-:Y:S01]  /*2990*/  LOP3.LUT R27, R27, 0xff, RZ, 0xc0, !PT ;  /* 0x000000ff1b1b7812 */ /* 0x020fe200078ec0ff */
[----:B------:R-:W-:Y:S01]  /*29a0*/  BSSY B1, `(.L_x_36) ;  /* 0x000000c000017945 */ /* 0x000fe20003800000 */
[----:B------:R-:W-:Y:S02]  /*29b0*/  ISETP.GE.AND P1, PT, R26, 0x2, PT ;  /* 0x000000021a00780c */ /* 0x000fe40003f26270 */
[----:B------:R-:W-:Y:S02]  /*29c0*/  F2FP.F16.E4M3.UNPACK_B R27, R27 ;  /* 0x0000001bff1b723e */ /* 0x000fe400020006ff */
[----:B------:R-:W-:-:S03]  /*29d0*/  ISETP.LT.OR P2, PT, R25, 0x1, !P1 ;  /* 0x000000011900780c */ /* 0x000fc60004f41670 */
[----:B------:R-:W-:-:S05]  /*29e0*/  HADD2.F32 R27, -RZ, R27.H0_H0 ;  /* 0x2000001bff1b7230 */ /* 0x000fca0000004100 */
[----:B------:R-:W-:Y:S01]  /*29f0*/  FMUL R30, R27, R10 ;  /* 0x0000000a1b1e7220 */ /* 0x000fe20000400000 */
[----:B------:R-:W-:-:S03]  /*2a00*/  PRMT R27, RZ, 0x7610, R27 ;  /* 0x00007610ff1b7816 */ /* 0x000fc6000000001b */
[----:B--2---:R-:W-:-:S05]  /*2a10*/  FFMA R30, R79, R3, R30 ;  /* 0x000000034f1e7223 */ /* 0x004fca000000001e */
[----:B------:R-:W-:-:S05]  /*2a20*/  F2FP.SATFINITE.E4M3.F32.PACK_AB_MERGE_C R31, RZ, R30, RZ ;  /* 0x0000001eff1f723e */ /* 0x000fca00048070ff */
[----:B------:R1:W-:Y:S01]  /*2a30*/  @!P3 STG.E.U8 desc[UR16][R8.64], R31 ;  /* 0x0000001f0800b986 */ /* 0x0003e2000c101110 */
[----:B------:R-:W-:Y:S05]  /*2a40*/  @P2 BRA `(.L_x_37) ;  /* 0x0000000000042947 */ /* 0x000fea0003800000 */
[----:B------:R2:W5:Y:S02]  /*2a50*/  LDG.E.U8 R27, desc[UR16][R12.64+0x1] ;  /* 0x000001100c1b7981 */ /* 0x000564000c1e1100 */
.L_x_37:
[----:B------:R-:W-:Y:S05]  /*2a60*/  BSYNC B1 ;  /* 0x0000000000017941 */ /* 0x000fea0003800000 */
.L_x_36:
[----:B-----5:R-:W-:Y:S01]  /*2a70*/  LOP3.LUT R27, R27, 0xff, RZ, 0xc0, !PT ;  /* 0x000000ff1b1b7812 */ /* 0x020fe200078ec0ff */
[----:B------:R-:W-:Y:S01]  /*2a80*/  BSSY B1, `(.L_x_38) ;  /* 0x0000012000017945 */ /* 0x000fe20003800000 */
[----:B-1----:R-:W-:Y:S02]  /*2a90*/  IADD3 R31, P3, R33, 0x8, RZ ;  /* 0x00000008211f7810 */ /* 0x002fe40007f7e0ff */
[----:B------:R-:W-:Y:S02]  /*2aa0*/  F2FP.F16.E4M3.UNPACK_B R27, R27 ;  /* 0x0000001bff1b723e */ /* 0x000fe400020006ff */
[----:B------:R-:W-:Y:S01]  /*2ab0*/  ISETP.LT.OR P0, PT, R25, 0x9, !P0 ;  /* 0x000000091900780c */ /* 0x000fe20004701670 */
[----:B------:R-:W-:Y:S02]  /*2ac0*/  IMAD.X R28, RZ, RZ, R29, P3 ;  /* 0x000000ffff1c7224 */ /* 0x000fe400018e061d */
[----:B------:R-:W-:Y:S02]  /*2ad0*/  HADD2.F32 R27, -RZ, R27.H0_H0 ;  /* 0x2000001bff1b7230 */ /* 0x000fe40000004100 */
[----:B------:R-:W-:-:S02]  /*2ae0*/  IMAD R28, R28, UR6, RZ ;  /* 0x000000061c1c7c24 */ /* 0x000fc4000f8e02ff */
[----:B------:R-:W-:-:S04]  /*2af0*/  IMAD.WIDE.U32 R16, R31, UR6, R16 ;  /* 0x000000061f107c25 */ /* 0x000fc8000f8e0010 */
[----:B------:R-:W-:Y:S01]  /*2b00*/  FMUL R27, R27, R10 ;  /* 0x0000000a1b1b7220 */ /* 0x000fe20000400000 */
[----:B------:R-:W-:-:S03]  /*2b10*/  IMAD R31, R31, UR7, R28 ;  /* 0x000000071f1f7c24 */ /* 0x000fc6000f8e021c */
[----:B------:R-:W-:Y:S01]  /*2b20*/  FFMA R27, R78, R3, R27 ;  /* 0x000000034e1b7223 */ /* 0x000fe2000000001b */
[----:B------:R-:W-:-:S04]  /*2b30*/  IADD3 R16, P3, R16, UR10, RZ ;  /* 0x0000000a10107c10 */ /* 0x000fc8000ff7e0ff */
[----:B------:R-:W-:Y:S02]  /*2b40*/  F2FP.SATFINITE.E4M3.F32.PACK_AB_MERGE_C R29, RZ, R27, RZ ;  /* 0x0000001bff1d723e */ /* 0x000fe400048070ff */
[----:B------:R-:W-:Y:S02]  /*2b50*/  IADD3.X R17, R17, UR11, R31, P3, !PT ;  /* 0x0000000b11117c10 */ /* 0x000fe40009ffe41f */
[----:B------:R-:W-:Y:S01]  /*2b60*/  PRMT R27, RZ, 0x7610, R27 ;  /* 0x00007610ff1b7816 */ /* 0x000fe2000000001b */
[----:B------:R1:W-:Y:S01]  /*2b70*/  @!P2 STG.E.U8 desc[UR16][R8.64+0x1], R29 ;  /* 0x0000011d0800a986 */ /* 0x0003e2000c101110 */
[----:B------:R-:W-:Y:S05]  /*2b80*/  @P0 BRA `(.L_x_39) ;  /* 0x0000000000040947 */ /* 0x000fea0003800000 */
[----:B------:R3:W5:Y:S02]  /*2b90*/  LDG.E.U8 R27, desc[UR16][R16.64] ;  /* 0x00000010101b7981 */ /* 0x000764000c1e1100 */
.L_x_39:
[----:B------:R-:W-:Y:S05]  /*2ba0*/  BSYNC B1 ;  /* 0x0000000000017941 */ /* 0x000fea0003800000 */
.L_x_38:
[----:B-----5:R-:W-:Y:S01]  /*2bb0*/  LOP3.LUT R27, R27, 0xff, RZ, 0xc0, !PT ;  /* 0x000000ff1b1b7812 */ /* 0x020fe200078ec0ff */
[----:B------:R-:W-:Y:S01]  /*2bc0*/  BSSY B1, `(.L_x_40) ;  /* 0x000000b000017945 */ /* 0x000fe20003800000 */
[----:B------:R-:W-:Y:S02]  /*2bd0*/  ISETP.LT.OR P1, PT, R25, 0x9, !P1 ;  /* 0x000000091900780c */ /* 0x000fe40004f21670 */
[----:B------:R-:W-:-:S05]  /*2be0*/  F2FP.F16.E4M3.UNPACK_B R27, R27 ;  /* 0x0000001bff1b723e */ /* 0x000fca00020006ff */
[----:B------:R-:W-:-:S05]  /*2bf0*/  HADD2.F32 R27, -RZ, R27.H0_H0 ;  /* 0x2000001bff1b7230 */ /* 0x000fca0000004100 */
[----:B------:R-:W-:Y:S01]  /*2c00*/  FMUL R28, R27, R10 ;  /* 0x0000000a1b1c7220 */ /* 0x000fe20000400000 */
[----:B------:R-:W-:-:S03]  /*2c10*/  PRMT R27, RZ, 0x7610, R27 ;  /* 0x00007610ff1b7816 */ /* 0x000fc6000000001b */
[----:B------:R-:W-:-:S05]  /*2c20*/  FFMA R28, R77, R3, R28 ;  /* 0x000000034d1c7223 */ /* 0x000fca000000001c */
[----:B-1----:R-:W-:-:S05]  /*2c30*/  F2FP.SATFINITE.E4M3.F32.PACK_AB_MERGE_C R29, RZ, R28, RZ ;  /* 0x0000001cff1d723e */ /* 0x002fca00048070ff */
[----:B------:R1:W-:Y:S01]  /*2c40*/  @!P0 STG.E.U8 desc[UR16][R6.64], R29 ;  /* 0x0000001d06008986 */ /* 0x0003e2000c101110 */
[----:B------:R-:W-:Y:S05]  /*2c50*/  @P1 BRA `(.L_x_41) ;  /* 0x0000000000041947 */ /* 0x000fea0003800000 */
[----:B------:R4:W5:Y:S02]  /*2c60*/  LDG.E.U8 R27, desc[UR16][R16.64+0x1] ;  /* 0x00000110101b7981 */ /* 0x000964000c1e1100 */
.L_x_41:
[----:B------:R-:W-:Y:S05]  /*2c70*/  BSYNC B1 ;  /* 0x0000000000017941 */ /* 0x000fea0003800000 */
.L_x_40:
[----:B-----5:R-:W-:Y:S01]  /*2c80*/  LOP3.LUT R27, R27, 0xff, RZ, 0xc0, !PT ;  /* 0x000000ff1b1b7812 */ /* 0x020fe200078ec0ff */
[----:B------:R-:W-:Y:S01]  /*2c90*/  BSSY B1, `(.L_x_42) ;  /* 0x000000c000017945 */ /* 0x000fe20003800000 */
[----:B------:R-:W-:Y:S02]  /*2ca0*/  ISETP.GE.AND P0, PT, R26, 0x9, PT ;  /* 0x000000091a00780c */ /* 0x000fe40003f06270 */
[----:B------:R-:W-:Y:S02]  /*2cb0*/  F2FP.F16.E4M3.UNPACK_B R27, R27 ;  /* 0x0000001bff1b723e */ /* 0x000fe400020006ff */
[----:B------:R-:W-:-:S03]  /*2cc0*/  ISETP.LT.OR P2, PT, R25, 0x1, !P0 ;  /* 0x000000011900780c */ /* 0x000fc60004741670 */
[----:B------:R-:W-:-:S05]  /*2cd0*/  HADD2.F32 R27, -RZ, R27.H0_H0 ;  /* 0x2000001bff1b7230 */ /* 0x000fca0000004100 */
[----:B------:R-:W-:-:S04]  /*2ce0*/  FMUL R27, R27, R10 ;  /* 0x0000000a1b1b7220 */ /* 0x000fc80000400000 */
[----:B------:R-:W-:-:S05]  /*2cf0*/  FFMA R27, R76, R3, R27 ;  /* 0x000000034c1b7223 */ /* 0x000fca000000001b */
[----:B-1----:R-:W-:Y:S02]  /*2d00*/  F2FP.SATFINITE.E4M3.F32.PACK_AB_MERGE_C R29, RZ, R27, RZ ;  /* 0x0000001bff1d723e */ /* 0x002fe400048070ff */
[----:B------:R-:W-:-:S03]  /*2d10*/  PRMT R27, RZ, 0x7610, R27 ;  /* 0x00007610ff1b7816 */ /* 0x000fc6000000001b */
[----:B------:R1:W-:Y:S01]  /*2d20*/  @!P1 STG.E.U8 desc[UR16][R6.64+0x1], R29 ;  /* 0x0000011d06009986 */ /* 0x0003e2000c101110 */
[----:B------:R-:W-:Y:S05]  /*2d30*/  @P2 BRA `(.L_x_43) ;  /* 0x0000000000042947 */ /* 0x000fea0003800000 */
[----:B------:R0:W5:Y:S02]  /*2d40*/  LDG.E.U8 R27, desc[UR16][R12.64+0x8] ;  /* 0x000008100c1b7981 */ /* 0x000164000c1e1100 */
.L_x_43:
[----:B------:R-:W-:Y:S05]  /*2d50*/  BSYNC B1 ;  /* 0x0000000000017941 */ /* 0x000fea0003800000 */
.L_x_42:
        /* <DEDUP_REMOVED lines=13> */
.L_x_45:
[----:B------:R-:W-:Y:S05]  /*2e30*/  BSYNC B1 ;  /* 0x0000000000017941 */ /* 0x000fea0003800000 */
.L_x_44:
[----:B-----5:R-:W-:Y:S01]  /*2e40*/  LOP3.LUT R27, R27, 0xff, RZ, 0xc0, !PT ;  /* 0x000000ff1b1b7812 */ /* 0x020fe200078ec0ff */
[----:B------:R-:W-:Y:S01]  /*2e50*/  BSSY B1, `(.L_x_46) ;  /* 0x000000b000017945 */ /* 0x000fe20003800000 */
[----:B------:R-:W-:Y:S02]  /*2e60*/  ISETP.LT.OR P0, PT, R25, 0x9, !P0 ;  /* 0x000000091900780c */ /* 0x000fe40004701670 */
[----:B------:R-:W-:-:S05]  /*2e70*/  F2FP.F16.E4M3.UNPACK_B R27, R27 ;  /* 0x0000001bff1b723e */ /* 0x000fca00020006ff */
        /* <DEDUP_REMOVED lines=8> */
.L_x_47:
[----:B------:R-:W-:Y:S05]  /*2f00*/  BSYNC B1 ;  /* 0x0000000000017941 */ /* 0x000fea0003800000 */
.L_x_46:
        /* <DEDUP_REMOVED lines=12> */
.L_x_49:
[----:B------:R-:W-:Y:S05]  /*2fd0*/  BSYNC B1 ;  /* 0x0000000000017941 */ /* 0x000fea0003800000 */
.L_x_48:
        /* <DEDUP_REMOVED lines=13> */
.L_x_51:
[----:B------:R-:W-:Y:S05]  /*30b0*/  BSYNC B1 ;  /* 0x0000000000017941 */ /* 0x000fea0003800000 */
.L_x_50:
        /* <DEDUP_REMOVED lines=13> */
.L_x_53:
[----:B------:R-:W-:Y:S05]  /*3190*/  BSYNC B1 ;  /* 0x0000000000017941 */ /* 0x000fea0003800000 */
.L_x_52:
        /* <DEDUP_REMOVED lines=12> */
.L_x_55:
[----:B------:R-:W-:Y:S05]  /*3260*/  BSYNC B1 ;  /* 0x0000000000017941 */ /* 0x000fea0003800000 */
.L_x_54:
        /* <DEDUP_REMOVED lines=12> */
.L_x_57:
[----:B------:R-:W-:Y:S05]  /*3330*/  BSYNC B1 ;  /* 0x0000000000017941 */ /* 0x000fea0003800000 */
.L_x_56:
        /* <DEDUP_REMOVED lines=13> */
.L_x_59:
[----:B------:R-:W-:Y:S05]  /*3410*/  BSYNC B1 ;  /* 0x0000000000017941 */ /* 0x000fea0003800000 */
.L_x_58:
        /* <DEDUP_REMOVED lines=13> */
.L_x_61:
[----:B------:R-:W-:Y:S05]  /*34f0*/  BSYNC B1 ;  /* 0x0000000000017941 */ /* 0x000fea0003800000 */
.L_x_60:
        /* <DEDUP_REMOVED lines=12> */
.L_x_63:
[----:B------:R-:W-:Y:S05]  /*35c0*/  BSYNC B1 ;  /* 0x0000000000017941 */ /* 0x000fea0003800000 */
.L_x_62:
        /* <DEDUP_REMOVED lines=12> */
.L_x_65:
[----:B------:R-:W-:Y:S05]  /*3690*/  BSYNC B1 ;  /* 0x0000000000017941 */ /* 0x000fea0003800000 */
.L_x_64:
        /* <DEDUP_REMOVED lines=13> */
.L_x_67:
[----:B------:R-:W-:Y:S05]  /*3770*/  BSYNC B1 ;  /* 0x0000000000017941 */ /* 0x000fea0003800000 */
.L_x_66:
        /* <DEDUP_REMOVED lines=13> */
.L_x_69:
[----:B------:R-:W-:Y:S05]  /*3850*/  BSYNC B1 ;  /* 0x0000000000017941 */ /* 0x000fea0003800000 */
.L_x_68:
        /* <DEDUP_REMOVED lines=12> */
.L_x_71:
[----:B------:R-:W-:Y:S05]  /*3920*/  BSYNC B1 ;  /* 0x0000000000017941 */ /* 0x000fea0003800000 */
.L_x_70:
        /* <DEDUP_REMOVED lines=12> */
.L_x_73:
[----:B------:R-:W-:Y:S05]  /*39f0*/  BSYNC B1 ;  /* 0x0000000000017941 */ /* 0x000fea0003800000 */
.L_x_72:
        /* <DEDUP_REMOVED lines=13> */
.L_x_75:
[----:B------:R-:W-:Y:S05]  /*3ad0*/  BSYNC B1 ;  /* 0x0000000000017941 */ /* 0x000fea0003800000 */
.L_x_74:
        /* <DEDUP_REMOVED lines=13> */
.L_x_77:
[----:B------:R-:W-:Y:S05]  /*3bb0*/  BSYNC B1 ;  /* 0x0000000000017941 */ /* 0x000fea0003800000 */
.L_x_76:
        /* <DEDUP_REMOVED lines=12> */
.L_x_79:
[----:B------:R-:W-:Y:S05]  /*3c80*/  BSYNC B1 ;  /* 0x0000000000017941 */ /* 0x000fea0003800000 */
.L_x_78:
[----:B-----5:R-:W-:Y:S01]  /*3c90*/  LOP3.LUT R27, R27, 0xff, RZ, 0xc0, !PT ;  /* 0x000000ff1b1b7812 */ /* 0x020fe200078ec0ff */
[----:B------:R-:W-:Y:S01]  /*3ca0*/  BSSY B1, `(.L_x_80) ;  /* 0x000000b000017945 */ /* 0x000fe20003800000 */
[----:B------:R-:W-:Y:S02]  /*3cb0*/  ISETP.LT.OR P1, PT, R25, 0x9, !P1 ;  /* 0x000000091900780c */ /* 0x000fe40004f21670 */
[----:B------:R-:W-:-:S05]  /*3cc0*/  F2FP.F16.E4M3.UNPACK_B R27, R27 ;  /* 0x0000001bff1b723e */ /* 0x000fca00020006ff */
[----:B------:R-:W-:-:S05]  /*3cd0*/  HADD2.F32 R27, -RZ, R27.H0_H0 ;  /* 0x2000001bff1b7230 */ /* 0x000fca0000004100 */
[----:B------:R-:W-:-:S04]  /*3ce0*/  FMUL R28, R27, R10 ;  /* 0x0000000a1b1c7220 */ /* 0x000fc80000400000 */
[----:B------:R-:W-:Y:S01]  /*3cf0*/  FFMA R28, R23, R3, R28 ;  /* 0x00000003171c7223 */ /* 0x000fe2000000001c */
[----:B------:R-:W-:-:S04]  /*3d00*/  PRMT R23, RZ, 0x7610, R23 ;  /* 0x00007610ff177816 */ /* 0x000fc80000000017 */
[----:B------:R-:W-:-:S05]  /*3d10*/  F2FP.SATFINITE.E4M3.F32.PACK_AB_MERGE_C R27, RZ, R28, RZ ;  /* 0x0000001cff1b723e */ /* 0x000fca00048070ff */
[----:B------:R0:W-:Y:S01]  /*3d20*/  @!P0 STG.E.U8 desc[UR16][R6.64+0x28], R27 ;  /* 0x0000281b06008986 */ /* 0x0001e2000c101110 */
[----:B------:R-:W-:Y:S05]  /*3d30*/  @P1 BRA `(.L_x_81) ;  /* 0x0000000000041947 */ /* 0x000fea0003800000 */
[----:B------:R0:W5:Y:S02]  /*3d40*/  LDG.E.U8 R23, desc[UR16][R16.64+0x29] ;  /* 0x0000291010177981 */ /* 0x000164000c1e1100 */
.L_x_81:
[----:B------:R-:W-:Y:S05]  /*3d50*/  BSYNC B1 ;  /* 0x0000000000017941 */ /* 0x000fea0003800000 */
.L_x_80:
        /* <DEDUP_REMOVED lines=8> */
[----:B0-----:R-:W-:Y:S02]  /*3de0*/  F2FP.SATFINITE.E4M3.F32.PACK_AB_MERGE_C R27, RZ, R23, RZ ;  /* 0x00000017ff1b723e */ /* 0x001fe400048070ff */
[----:B------:R-:W-:-:S03]  /*3df0*/  PRMT R23, RZ, 0x7610, R23 ;  /* 0x00007610ff177816 */ /* 0x000fc60000000017 */
[----:B------:R0:W-:Y:S01]  /*3e00*/  @!P1 STG.E.U8 desc[UR16][R6.64+0x29], R27 ;  /* 0x0000291b06009986 */ /* 0x0001e2000c101110 */
[----:B------:R-:W-:Y:S05]  /*3e10*/  @P2 BRA `(.L_x_83) ;  /* 0x0000000000042947 */ /* 0x000fea0003800000 */
[----:B------:R0:W5:Y:S02]  /*3e20*/  LDG.E.U8 R23, desc[UR16][R12.64+0x30] ;  /* 0x000030100c177981 */ /* 0x000164000c1e1100 */
.L_x_83:
[----:B------:R-:W-:Y:S05]  /*3e30*/  BSYNC B1 ;  /* 0x0000000000017941 */ /* 0x000fea0003800000 */
.L_x_82:
[----:B-----5:R-:W-:Y:S01]  /*3e40*/  LOP3.LUT R23, R23, 0xff, RZ, 0xc0, !PT ;  /* 0x000000ff17177812 */ /* 0x020fe200078ec0ff */
[----:B------:R-:W-:Y:S01]  /*3e50*/  BSSY B1, `(.L_x_84) ;  /* 0x000000c000017945 */ /* 0x000fe20003800000 */
[----:B------:R-:W-:Y:S02]  /*3e60*/  ISETP.GE.AND P1, PT, R26, 0x32, PT ;  /* 0x000000321a00780c */ /* 0x000fe40003f26270 */
[----:B------:R-:W-:Y:S02]  /*3e70*/  F2FP.F16.E4M3.UNPACK_B R23, R23 ;  /* 0x00000017ff17723e */ /* 0x000fe400020006ff */
[----:B------:R-:W-:-:S03]  /*3e80*/  ISETP.LT.OR P3, PT, R25, 0x1, !P1 ;  /* 0x000000011900780c */ /* 0x000fc60004f61670 */
        /* <DEDUP_REMOVED lines=8> */
.L_x_85:
[----:B------:R-:W-:Y:S05]  /*3f10*/  BSYNC B1 ;  /* 0x0000000000017941 */ /* 0x000fea0003800000 */
.L_x_84:
[----:B-----5:R-:W-:Y:S01]  /*3f20*/  LOP3.LUT R21, R21, 0xff, RZ, 0xc0, !PT ;  /* 0x000000ff15157812 */ /* 0x020fe200078ec0ff */
[----:B------:R-:W-:Y:S01]  /*3f30*/  BSSY B1, `(.L_x_86) ;  /* 0x000000b000017945 */ /* 0x000fe20003800000 */
[----:B------:R-:W-:Y:S02]  /*3f40*/  ISETP.LT.OR P0, PT, R25, 0x9, !P0 ;  /* 0x000000091900780c */ /* 0x000fe40004701670 */
[----:B------:R-:W-:-:S05]  /*3f50*/  F2FP.F16.E4M3.UNPACK_B R21, R21 ;  /* 0x00000015ff15723e */ /* 0x000fca00020006ff */
        /* <DEDUP_REMOVED lines=8> */
.L_x_87:
[----:B------:R-:W-:Y:S05]  /*3fe0*/  BSYNC B1 ;  /* 0x0000000000017941 */ /* 0x000fea0003800000 */
.L_x_86:
        /* <DEDUP_REMOVED lines=12> */
.L_x_89:
[----:B------:R-:W-:Y:S05]  /*40b0*/  BSYNC B1 ;  /* 0x0000000000017941 */ /* 0x000fea0003800000 */
.L_x_88:
        /* <DEDUP_REMOVED lines=13> */
.L_x_91:
[----:B------:R-:W-:Y:S05]  /*4190*/  BSYNC B1 ;  /* 0x0000000000017941 */ /* 0x000fea0003800000 */
.L_x_90:
        /* <DEDUP_REMOVED lines=13> */
.L_x_93:
[----:B------:R-:W-:Y:S05]  /*4270*/  BSYNC B1 ;  /* 0x0000000000017941 */ /* 0x000fea0003800000 */
.L_x_92:
[----:B-----5:R-:W-:Y:S01]  /*4280*/  LOP3.LUT R15, R15, 0xff, RZ, 0xc0, !PT ;  /* 0x000000ff0f0f7812 */ /* 0x020fe200078ec0ff */
[----:B------:R-:W-:Y:S01]  /*4290*/  BSSY B1, `(.L_x_94) ;  /* 0x000000b000017945 */ /* 0x000fe20003800000 */
[----:B------:R-:W-:Y:S02]  /*42a0*/  ISETP.LT.OR P0, PT, R25, 0x9, !P0 ;  /* 0x000000091900780c */ /* 0x000fe40004701670 */
[----:B------:R-:W-:Y:S02]  /*42b0*/  F2FP.F16.E4M3.UNPACK_B R15, R15 ;  /* 0x0000000fff0f723e */ /* 0x000fe400020006ff */
[----:B0-2---:R-:W-:-:S03]  /*42c0*/  PRMT R12, RZ, 0x7610, R12 ;  /* 0x00007610ff0c7816 */ /* 0x005fc6000000000c */
[----:B------:R-:W-:-:S05]  /*42d0*/  HADD2.F32 R15, -RZ, R15.H0_H0 ;  /* 0x2000000fff0f7230 */ /* 0x000fca0000004100 */
[----:B------:R-:W-:-:S04]  /*42e0*/  FMUL R15, R15, R10 ;  /* 0x0000000a0f0f7220 */ /* 0x000fc80000400000 */
[----:B------:R-:W-:-:S05]  /*42f0*/  FFMA R15, R18, R3, R15 ;  /* 0x00000003120f7223 */ /* 0x000fca000000000f */
[----:B------:R-:W-:-:S05]  /*4300*/  F2FP.SATFINITE.E4M3.F32.PACK_AB_MERGE_C R15, RZ, R15, RZ ;  /* 0x0000000fff0f723e */ /* 0x000fca00048070ff */
[----:B------:R0:W-:Y:S01]  /*4310*/  @!P3 STG.E.U8 desc[UR16][R8.64+0x39], R15 ;  /* 0x0000390f0800b986 */ /* 0x0001e2000c101110 */
[----:B------:R-:W-:Y:S05]  /*4320*/  @P0 BRA `(.L_x_95) ;  /* 0x0000000000040947 */ /* 0x000fea0003800000 */
[----:B------:R2:W5:Y:S02]  /*4330*/  LDG.E.U8 R12, desc[UR16][R16.64+0x38] ;  /* 0x00003810100c7981 */ /* 0x000564000c1e1100 */
.L_x_95:
[----:B------:R-:W-:Y:S05]  /*4340*/  BSYNC B1 ;  /* 0x0000000000017941 */ /* 0x000fea0003800000 */
.L_x_94:
[----:B-----5:R-:W-:Y:S01]  /*4350*/  LOP3.LUT R12, R12, 0xff, RZ, 0xc0, !PT ;  /* 0x000000ff0c0c7812 */ /* 0x020fe200078ec0ff */
[----:B------:R-:W-:Y:S01]  /*4360*/  BSSY B1, `(.L_x_96) ;  /* 0x000000b000017945 */ /* 0x000fe20003800000 */
[----:B------:R-:W-:Y:S02]  /*4370*/  ISETP.LT.OR P1, PT, R25, 0x9, !P1 ;  /* 0x000000091900780c */ /* 0x000fe40004f21670 */
[----:B------:R-:W-:-:S05]  /*4380*/  F2FP.F16.E4M3.UNPACK_B R12, R12 ;  /* 0x0000000cff0c723e */ /* 0x000fca00020006ff */
[----:B01----:R-:W-:-:S05]  /*4390*/  HADD2.F32 R9, -RZ, R12.H0_H0 ;  /* 0x2000000cff097230 */ /* 0x003fca0000004100 */
[----:B------:R-:W-:-:S04]  /*43a0*/  FMUL R8, R9, R10 ;  /* 0x0000000a09087220 */ /* 0x000fc80000400000 */
[----:B------:R-:W-:-:S05]  /*43b0*/  FFMA R8, R11, R3, R8 ;  /* 0x000000030b087223 */ /* 0x000fca0000000008 */
[----:B------:R-:W-:Y:S02]  /*43c0*/  F2FP.SATFINITE.E4M3.F32.PACK_AB_MERGE_C R9, RZ, R8, RZ ;  /* 0x00000008ff09723e */ /* 0x000fe400048070ff */
[----:B------:R-:W-:-:S03]  /*43d0*/  PRMT R8, RZ, 0x7610, R8 ;  /* 0x00007610ff087816 */ /* 0x000fc60000000008 */
[----:B------:R0:W-:Y:S01]  /*43e0*/  @!P0 STG.E.U8 desc[UR16][R6.64+0x38], R9 ;  /* 0x0000380906008986 */ /* 0x0001e2000c101110 */
[----:B------:R-:W-:Y:S05]  /*43f0*/  @P1 BRA `(.L_x_97) ;  /* 0x0000000000041947 */ /* 0x000fea0003800000 */
[----:B------:R1:W5:Y:S02]  /*4400*/  LDG.E.U8 R8, desc[UR16][R16.64+0x39] ;  /* 0x0000391010087981 */ /* 0x000364000c1e1100 */
.L_x_97:
[----:B------:R-:W-:Y:S05]  /*4410*/  BSYNC B1 ;  /* 0x0000000000017941 */ /* 0x000fea0003800000 */
.L_x_96:
[----:B------:R-:W-:Y:S05]  /*4420*/  @P1 BRA `(.L_x_98) ;  /* 0x0000000800601947 */ /* 0x000fea0003800000 */
[----:B-----5:R-:W-:-:S04]  /*4430*/  LOP3.LUT R8, R8, 0xff, RZ, 0xc0, !PT ;  /* 0x000000ff08087812 */ /* 0x020fc800078ec0ff */
[----:B------:R-:W-:-:S05]  /*4440*/  F2FP.F16.E4M3.UNPACK_B R8, R8 ;  /* 0x00000008ff08723e */ /* 0x000fca00020006ff */
[----:B0-----:R-:W-:-:S05]  /*4450*/  HADD2.F32 R9, -RZ, R8.H0_H0 ;  /* 0x20000008ff097230 */ /* 0x001fca0000004100 */
[----:B------:R-:W-:-:S04]  /*4460*/  FMUL R9, R9, R10 ;  /* 0x0000000a09097220 */ /* 0x000fc80000400000 */
[----:B------:R-:W-:-:S05]  /*4470*/  FFMA R9, R14, R3, R9 ;  /* 0x000000030e097223 */ /* 0x000fca0000000009 */
[----:B------:R-:W-:-:S05]  /*4480*/  F2FP.SATFINITE.E4M3.F32.PACK_AB_MERGE_C R9, RZ, R9, RZ ;  /* 0x00000009ff09723e */ /* 0x000fca00048070ff */
[----:B------:R0:W-:Y:S01]  /*4490*/  STG.E.U8 desc[UR16][R6.64+0x39], R9 ;  /* 0x0000390906007986 */ /* 0x0001e2000c101110 */
[----:B------:R-:W-:Y:S05]  /*44a0*/  BRA `(.L_x_98) ;  /* 0x0000000800407947 */ /* 0x000fea0003800000 */
.L_x_33:
[C---:B------:R-:W-:Y:S01]  /*44b0*/  ISETP.GE.AND P3, PT, R26.reuse, 0x1, PT ;  /* 0x000000011a00780c */ /* 0x040fe20003f66270 */
[-C--:B--2---:R-:W-:Y:S01]  /*44c0*/  FMUL R79, R79, R3.reuse ;  /* 0x000000034f4f7220 */ /* 0x084fe20000400000 */
[----:B------:R-:W-:Y:S01]  /*44d0*/  ISETP.GE.AND P0, PT, R26, 0x2, PT ;  /* 0x000000021a00780c */ /* 0x000fe20003f06270 */
[-C--:B------:R-:W-:Y:S01]  /*44e0*/  FMUL R78, R78, R3.reuse ;  /* 0x000000034e4e7220 */ /* 0x080fe20000400000 */
[----:B------:R-:W-:Y:S01]  /*44f0*/  ISETP.LT.OR P1, PT, R25, 0x1, !P3 ;  /* 0x000000011900780c */ /* 0x000fe20005f21670 */
[-C--:B------:R-:W-:Y:S01]  /*4500*/  FMUL R77, R77, R3.reuse ;  /* 0x000000034d4d7220 */ /* 0x080fe20000400000 */
[C---:B------:R-:W-:Y:S01]  /*4510*/  ISETP.LT.OR P2, PT, R25.reuse, 0x1, !P0 ;  /* 0x000000011900780c */ /* 0x040fe20004741670 */
[-C--:B------:R-:W-:Y:S01]  /*4520*/  FMUL R76, R76, R3.reuse ;  /* 0x000000034c4c7220 */ /* 0x080fe20000400000 */
[----:B------:R-:W-:Y:S01]  /*4530*/  ISETP.LT.OR P3, PT, R25, 0x9, !P3 ;  /* 0x000000091900780c */ /* 0x000fe20005f61670 */
[----:B------:R-:W-:Y:S01]  /*4540*/  FMUL R75, R75, R3 ;  /* 0x000000034b4b7220 */ /* 0x000fe20000400000 */
[----:B------:R-:W-:Y:S01]  /*4550*/  F2FP.SATFINITE.E4M3.F32.PACK_AB_MERGE_C R79, RZ, R79, RZ ;  /* 0x0000004fff4f723e */ /* 0x000fe200048070ff */
[-C--:B------:R-:W-:Y:S01]  /*4560*/  FMUL R74, R74, R3.reuse ;  /* 0x000000034a4a7220 */ /* 0x080fe20000400000 */
[----:B------:R-:W-:Y:S01]  /*4570*/  F2FP.SATFINITE.E4M3.F32.PACK_AB_MERGE_C R13, RZ, R78, RZ ;  /* 0x0000004eff0d723e */ /* 0x000fe200048070ff */
[----:B------:R-:W-:Y:S01]  /*4580*/  FMUL R73, R73, R3 ;  /* 0x0000000349497220 */ /* 0x000fe20000400000 */
[----:B------:R-:W-:Y:S01]  /*4590*/  F2FP.SATFINITE.E4M3.F32.PACK_AB_MERGE_C R77, RZ, R77, RZ ;  /* 0x0000004dff4d723e */ /* 0x000fe200048070ff */
[-C--:B------:R-:W-:Y:S01]  /*45a0*/  FMUL R72, R72, R3.reuse ;  /* 0x0000000348487220 */ /* 0x080fe20000400000 */
[----:B------:R-:W-:Y:S01]  /*45b0*/  ISETP.LT.OR P0, PT, R25, 0x9, !P0 ;  /* 0x000000091900780c */ /* 0x000fe20004701670 */
[----:B------:R-:W-:Y:S01]  /*45c0*/  @!P1 STG.E.U8 desc[UR16][R8.64], R79 ;  /* 0x0000004f08009986 */ /* 0x000fe2000c101110 */
[C---:B------:R-:W-:Y:S01]  /*45d0*/  ISETP.GE.AND P1, PT, R26.reuse, 0x9, PT ;  /* 0x000000091a00780c */ /* 0x040fe20003f26270 */
[----:B------:R-:W-:Y:S01]  /*45e0*/  FMUL R71, R71, R3 ;  /* 0x0000000347477220 */ /* 0x000fe20000400000 */
[----:B------:R-:W-:Y:S01]  /*45f0*/  F2FP.SATFINITE.E4M3.F32.PACK_AB_MERGE_C R75, RZ, R75, RZ ;  /* 0x0000004bff4b723e */ /* 0x000fe200048070ff */
[----:B------:R0:W-:Y:S01]  /*4600*/  @!P2 STG.E.U8 desc[UR16][R8.64+0x1], R13 ;  /* 0x0000010d0800a986 */ /* 0x0001e2000c101110 */
[----:B------:R-:W-:Y:S01]  /*4610*/  ISETP.GE.AND P2, PT, R26, 0xa, PT ;  /* 0x0000000a1a00780c */ /* 0x000fe20003f46270 */
[-C--:B------:R-:W-:Y:S01]  /*4620*/  FMUL R70, R70, R3.reuse ;  /* 0x0000000346467220 */ /* 0x080fe20000400000 */
[----:B------:R-:W-:Y:S01]  /*4630*/  F2FP.SATFINITE.E4M3.F32.PACK_AB_MERGE_C R17, RZ, R74, RZ ;  /* 0x0000004aff11723e */ /* 0x000fe200048070ff */
[----:B------:R-:W-:Y:S01]  /*4640*/  @!P3 STG.E.U8 desc[UR16][R6.64], R77 ;  /* 0x0000004d0600b986 */ /* 0x000fe2000c101110 */
[C---:B------:R-:W-:Y:S01]  /*4650*/  ISETP.LT.OR P3, PT, R25.reuse, 0x1, !P1 ;  /* 0x000000011900780c */ /* 0x040fe20004f61670 */
[-C--:B------:R-:W-:Y:S01]  /*4660*/  FMUL R68, R68, R3.reuse ;  /* 0x0000000344447220 */ /* 0x080fe20000400000 */
[----:B------:R-:W-:Y:S01]  /*4670*/  ISETP.LT.OR P5, PT, R25, 0x1, !P2 ;  /* 0x000000011900780c */ /* 0x000fe200057a1670 */
[-C--:B------:R-:W-:Y:S01]  /*4680*/  FMUL R67, R67, R3.reuse ;  /* 0x0000000343437220 */ /* 0x080fe20000400000 */
[----:B------:R-:W-:Y:S01]  /*4690*/  ISETP.LT.OR P1, PT, R25, 0x9, !P1 ;  /* 0x000000091900780c */ /* 0x000fe20004f21670 */
[----:B------:R-:W-:Y:S01]  /*46a0*/  FMUL R65, R65, R3 ;  /* 0x0000000341417220 */ /* 0x000fe20000400000 */
[----:B------:R-:W-:Y:S01]  /*46b0*/  F2FP.SATFINITE.E4M3.F32.PACK_AB_MERGE_C R73, RZ, R73, RZ ;  /* 0x00000049ff49723e */ /* 0x000fe200048070ff */
[-C--:B------:R-:W-:Y:S01]  /*46c0*/  FMUL R66, R66, R3.reuse ;  /* 0x0000000342427220 */ /* 0x080fe20000400000 */
[----:B0-----:R-:W-:Y:S01]  /*46d0*/  F2FP.SATFINITE.E4M3.F32.PACK_AB_MERGE_C R13, RZ, R76, RZ ;  /* 0x0000004cff0d723e */ /* 0x001fe200048070ff */
[-C--:B------:R-:W-:Y:S01]  /*46e0*/  FMUL R64, R64, R3.reuse ;  /* 0x0000000340407220 */ /* 0x080fe20000400000 */
[----:B------:R-:W-:Y:S01]  /*46f0*/  ISETP.LT.OR P2, PT, R25, 0x9, !P2 ;  /* 0x000000091900780c */ /* 0x000fe20005741670 */
[-C--:B------:R-:W-:Y:S01]  /*4700*/  FMUL R63, R63, R3.reuse ;  /* 0x000000033f3f7220 */ /* 0x080fe20000400000 */
[----:B------:R-:W-:Y:S01]  /*4710*/  F2FP.SATFINITE.E4M3.F32.PACK_AB_MERGE_C R27, RZ, R72, RZ ;  /* 0x00000048ff1b723e */ /* 0x000fe200048070ff */
[----:B------:R0:W-:Y:S01]  /*4720*/  @!P0 STG.E.U8 desc[UR16][R6.64+0x1], R13 ;  /* 0x0000010d06008986 */ /* 0x0001e2000c101110 */
[C---:B------:R-:W-:Y:S01]  /*4730*/  ISETP.GE.AND P0, PT, R26.reuse, 0x11, PT ;  /* 0x000000111a00780c */ /* 0x040fe20003f06270 */
[----:B------:R-:W-:Y:S01]  /*4740*/  FMUL R61, R61, R3 ;  /* 0x000000033d3d7220 */ /* 0x000fe20000400000 */
[----:B------:R-:W-:Y:S01]  /*4750*/  F2FP.SATFINITE.E4M3.F32.PACK_AB_MERGE_C R71, RZ, R71, RZ ;  /* 0x00000047ff47723e */ /* 0x000fe200048070ff */
[----:B------:R-:W-:Y:S01]  /*4760*/  @!P3 STG.E.U8 desc[UR16][R8.64+0x8], R75 ;  /* 0x0000084b0800b986 */ /* 0x000fe2000c101110 */
[----:B------:R-:W-:Y:S01]  /*4770*/  ISETP.GE.AND P3, PT, R26, 0x12, PT ;  /* 0x000000121a00780c */ /* 0x000fe20003f66270 */
[----:B------:R-:W-:Y:S01]  /*4780*/  FMUL R62, R62, R3 ;  /* 0x000000033e3e7220 */ /* 0x000fe20000400000 */
[----:B------:R-:W-:Y:S01]  /*4790*/  F2FP.SATFINITE.E4M3.F32.PACK_AB_MERGE_C R67, RZ, R67, RZ ;  /* 0x00000043ff43723e */ /* 0x000fe200048070ff */
[----:B------:R1:W-:Y:S01]  /*47a0*/  @!P5 STG.E.U8 desc[UR16][R8.64+0x9], R17 ;  /* 0x000009110800d986 */ /* 0x0003e2000c101110 */
[----:B------:R-:W-:Y:S01]  /*47b0*/  ISETP.LT.OR P5, PT, R25, 0x1, !P3 ;  /* 0x000000011900780c */ /* 0x000fe20005fa1670 */
[-C--:B------:R-:W-:Y:S01]  /*47c0*/  FMUL R59, R59, R3.reuse ;  /* 0x000000033b3b7220 */ /* 0x080fe20000400000 */
[C---:B------:R-:W-:Y:S01]  /*47d0*/  ISETP.LT.OR P3, PT, R25.reuse, 0x9, !P3 ;  /* 0x000000091900780c */ /* 0x040fe20005f61670 */
[----:B------:R-:W-:Y:S01]  /*47e0*/  @!P1 STG.E.U8 desc[UR16][R6.64+0x8], R73 ;  /* 0x0000084906009986 */ /* 0x000fe2000c101110 */
[----:B------:R-:W-:Y:S01]  /*47f0*/  ISETP.LT.OR P1, PT, R25, 0x1, !P0 ;  /* 0x000000011900780c */ /* 0x000fe20004721670 */
[-C--:B------:R-:W-:Y:S01]  /*4800*/  FMUL R60, R60, R3.reuse ;  /* 0x000000033c3c7220 */ /* 0x080fe20000400000 */
[----:B0-----:R-:W-:Y:S01]  /*4810*/  F2FP.SATFINITE.E4M3.F32.PACK_AB_MERGE_C R13, RZ, R70, RZ ;  /* 0x00000046ff0d723e */ /* 0x001fe200048070ff */
[----:B------:R-:W-:Y:S01]  /*4820*/  @!P2 STG.E.U8 desc[UR16][R6.64+0x9], R27 ;  /* 0x0000091b0600a986 */ /* 0x000fe2000c101110 */
[----:B------:R-:W-:Y:S01]  /*4830*/  ISETP.GE.AND P2, PT, R26, 0x19, PT ;  /* 0x000000191a00780c */ /* 0x000fe20003f46270 */
[-C--:B------:R-:W-:Y:S01]  /*4840*/  FMUL R57, R57, R3.reuse ;  /* 0x0000000339397220 */ /* 0x080fe20000400000 */
[C---:B------:R-:W-:Y:S01]  /*4850*/  ISETP.LT.OR P0, PT, R25.reuse, 0x9, !P0 ;  /* 0x000000091900780c */ /* 0x040fe20004701670 */
[-C--:B------:R-:W-:Y:S01]  /*4860*/  FMUL R58, R58, R3.reuse ;  /* 0x000000033a3a7220 */ /* 0x080fe20000400000 */
[----:B------:R-:W-:Y:S01]  /*4870*/  ISETP.LT.OR P6, PT, R25, 0x1, !P2 ;  /* 0x000000011900780c */ /* 0x000fe200057c1670 */
[----:B------:R0:W-:Y:S01]  /*4880*/  @!P5 STG.E.U8 desc[UR16][R8.64+0x11], R13 ;  /* 0x0000110d0800d986 */ /* 0x0001e2000c101110 */
[----:B-1----:R-:W-:Y:S01]  /*4890*/  F2FP.SATFINITE.E4M3.F32.PACK_AB_MERGE_C R17, RZ, R68, RZ ;  /* 0x00000044ff11723e */ /* 0x002fe200048070ff */
[----:B------:R-:W-:Y:S01]  /*48a0*/  FMUL R56, R56, R3 ;  /* 0x0000000338387220 */ /* 0x000fe20000400000 */
[----:B------:R-:W-:Y:S01]  /*48b0*/  F2FP.SATFINITE.E4M3.F32.PACK_AB_MERGE_C R65, RZ, R65, RZ ;  /* 0x00000041ff41723e */ /* 0x000fe200048070ff */
[----:B------:R-:W-:Y:S01]  /*48c0*/  @!P1 STG.E.U8 desc[UR16][R8.64+0x10], R71 ;  /* 0x0000104708009986 */ /* 0x000fe2000c101110 */
[----:B------:R-:W-:Y:S01]  /*48d0*/  ISETP.GE.AND P1, PT, R26, 0x1a, PT ;  /* 0x0000001a1a00780c */ /* 0x000fe20003f26270 */
[-C--:B------:R-:W-:Y:S01]  /*48e0*/  FMUL R23, R23, R3.reuse ;  /* 0x0000000317177220 */ /* 0x080fe20000400000 */
[C---:B------:R-:W-:Y:S01]  /*48f0*/  ISETP.LT.OR P2, PT, R25.reuse, 0x9, !P2 ;  /* 0x000000091900780c */ /* 0x040fe20005741670 */
[----:B------:R1:W-:Y:S01]  /*4900*/  @!P3 STG.E.U8 desc[UR16][R6.64+0x11], R17 ;  /* 0x000011110600b986 */ /* 0x0003e2000c101110 */
[----:B------:R-:W-:Y:S01]  /*4910*/  ISETP.LT.OR P5, PT, R25, 0x1, !P1 ;  /* 0x000000011900780c */ /* 0x000fe20004fa1670 */
[-C--:B------:R-:W-:Y:S01]  /*4920*/  FMUL R21, R21, R3.reuse ;  /* 0x0000000315157220 */ /* 0x080fe20000400000 */
[----:B------:R-:W-:Y:S01]  /*4930*/  ISETP.LT.OR P3, PT, R25, 0x9, !P1 ;  /* 0x000000091900780c */ /* 0x000fe20004f61670 */
[----:B------:R-:W-:Y:S01]  /*4940*/  @!P0 STG.E.U8 desc[UR16][R6.64+0x10], R67 ;  /* 0x0000104306008986 */ /* 0x000fe2000c101110 */
[----:B0-----:R-:W-:Y:S01]  /*4950*/  F2FP.SATFINITE.E4M3.F32.PACK_AB_MERGE_C R13, RZ, R66, RZ ;  /* 0x00000042ff0d723e */ /* 0x001fe200048070ff */
[-C--:B------:R-:W-:Y:S01]  /*4960*/  FMUL R22, R22, R3.reuse ;  /* 0x0000000316167220 */ /* 0x080fe20000400000 */
[C---:B------:R-:W-:Y:S01]  /*4970*/  ISETP.GE.AND P0, PT, R26.reuse, 0x21, PT ;  /* 0x000000211a00780c */ /* 0x040fe20003f06270 */
[----:B------:R-:W-:Y:S01]  /*4980*/  @!P6 STG.E.U8 desc[UR16][R8.64+0x18], R65 ;  /* 0x000018410800e986 */ /* 0x000fe2000c101110 */
[----:B------:R-:W-:Y:S01]  /*4990*/  ISETP.GE.AND P1, PT, R26, 0x22, PT ;  /* 0x000000221a00780c */ /* 0x000fe20003f26270 */
[-C--:B------:R-:W-:Y:S01]  /*49a0*/  FMUL R19, R19, R3.reuse ;  /* 0x0000000313137220 */ /* 0x080fe20000400000 */
[C---:B------:R-:W-:Y:S01]  /*49b0*/  ISETP.LT.OR P6, PT, R25.reuse, 0x1, !P0 ;  /* 0x000000011900780c */ /* 0x040fe200047c1670 */
[-C--:B------:R-:W-:Y:S01]  /*49c0*/  FMUL R20, R20, R3.reuse ;  /* 0x0000000314147220 */ /* 0x080fe20000400000 */
[----:B-1----:R-:W-:Y:S01]  /*49d0*/  F2FP.SATFINITE.E4M3.F32.PACK_AB_MERGE_C R17, RZ, R64, RZ ;  /* 0x00000040ff11723e */ /* 0x002fe200048070ff */
[----:B------:R0:W-:Y:S01]  /*49e0*/  @!P5 STG.E.U8 desc[UR16][R8.64+0x19], R13 ;  /* 0x0000190d0800d986 */ /* 0x0001e2000c101110 */
[----:B------:R-:W-:Y:S01]  /*49f0*/  ISETP.LT.OR P5, PT, R25, 0x1, !P1 ;  /* 0x000000011900780c */ /* 0x000fe20004fa1670 */
[----:B------:R-:W-:Y:S01]  /*4a00*/  FMUL R15, R15, R3 ;  /* 0x000000030f0f7220 */ /* 0x000fe20000400000 */
[----:B------:R-:W-:Y:S01]  /*4a10*/  F2FP.SATFINITE.E4M3.F32.PACK_AB_MERGE_C R63, RZ, R63, RZ ;  /* 0x0000003fff3f723e */ /* 0x000fe200048070ff */
[----:B------:R1:W-:Y:S01]  /*4a20*/  @!P3 STG.E.U8 desc[UR16][R6.64+0x19], R17 ;  /* 0x000019110600b986 */ /* 0x0003e2000c101110 */
[----:B------:R-:W-:Y:S01]  /*4a30*/  F2FP.SATFINITE.E4M3.F32.PACK_AB_MERGE_C R61, RZ, R61, RZ ;  /* 0x0000003dff3d723e */ /* 0x000fe200048070ff */
[-C--:B------:R-:W-:Y:S01]  /*4a40*/  FMUL R18, R18, R3.reuse ;  /* 0x0000000312127220 */ /* 0x080fe20000400000 */
[----:B------:R-:W-:Y:S01]  /*4a50*/  F2FP.SATFINITE.E4M3.F32.PACK_AB_MERGE_C R27, RZ, R62, RZ ;  /* 0x0000003eff1b723e */ /* 0x000fe200048070ff */
[----:B------:R-:W-:Y:S01]  /*4a60*/  @!P2 STG.E.U8 desc[UR16][R6.64+0x18], R63 ;  /* 0x0000183f0600a986 */ /* 0x000fe2000c101110 */
[----:B------:R-:W-:Y:S01]  /*4a70*/  ISETP.LT.OR P3, PT, R25, 0x9, !P1 ;  /* 0x000000091900780c */ /* 0x000fe20004f61670 */
[-C--:B------:R-:W-:Y:S01]  /*4a80*/  FMUL R11, R11, R3.reuse ;  /* 0x000000030b0b7220 */ /* 0x080fe20000400000 */
[----:B------:R-:W-:Y:S01]  /*4a90*/  ISETP.GE.AND P2, PT, R26, 0x29, PT ;  /* 0x000000291a00780c */ /* 0x000fe20003f46270 */
[----:B------:R-:W-:Y:S01]  /*4aa0*/  @!P6 STG.E.U8 desc[UR16][R8.64+0x20], R61 ;  /* 0x0000203d0800e986 */ /* 0x000fe2000c101110 */
[C---:B------:R-:W-:Y:S01]  /*4ab0*/  ISETP.LT.OR P0, PT, R25.reuse, 0x9, !P0 ;  /* 0x000000091900780c */ /* 0x040fe20004701670 */
[----:B------:R-:W-:Y:S01]  /*4ac0*/  FMUL R14, R14, R3 ;  /* 0x000000030e0e7220 */ /* 0x000fe20000400000 */
[----:B------:R-:W-:Y:S01]  /*4ad0*/  ISETP.GE.AND P1, PT, R26, 0x2a, PT ;  /* 0x0000002a1a00780c */ /* 0x000fe20003f26270 */
[----:B------:R-:W-:Y:S01]  /*4ae0*/  @!P5 STG.E.U8 desc[UR16][R8.64+0x21], R27 ;  /* 0x0000211b0800d986 */ /* 0x000fe2000c101110 */
[----:B------:R-:W-:-:S02]  /*4af0*/  ISETP.LT.OR P6, PT, R25, 0x1, !P2 ;  /* 0x000000011900780c */ /* 0x000fc400057c1670 */
[C---:B------:R-:W-:Y:S02]  /*4b00*/  ISETP.LT.OR P5, PT, R25.reuse, 0x1, !P1 ;  /* 0x000000011900780c */ /* 0x040fe40004fa1670 */
[----:B------:R-:W-:Y:S02]  /*4b10*/  F2FP.SATFINITE.E4M3.F32.PACK_AB_MERGE_C R59, RZ, R59, RZ ;  /* 0x0000003bff3b723e */ /* 0x000fe400048070ff */
[----:B0-----:R-:W-:Y:S02]  /*4b20*/  F2FP.SATFINITE.E4M3.F32.PACK_AB_MERGE_C R13, RZ, R60, RZ ;  /* 0x0000003cff0d723e */ /* 0x001fe400048070ff */
[----:B------:R-:W-:Y:S01]  /*4b30*/  F2FP.SATFINITE.E4M3.F32.PACK_AB_MERGE_C R57, RZ, R57, RZ ;  /* 0x00000039ff39723e */ /* 0x000fe200048070ff */
[----:B------:R-:W-:Y:S01]  /*4b40*/  @!P0 STG.E.U8 desc[UR16][R6.64+0x20], R59 ;  /* 0x0000203b06008986 */ /* 0x000fe2000c101110 */
[----:B-1----:R-:W-:Y:S02]  /*4b50*/  F2FP.SATFINITE.E4M3.F32.PACK_AB_MERGE_C R17, RZ, R58, RZ ;  /* 0x0000003aff11723e */ /* 0x002fe400048070ff */
[C---:B------:R-:W-:Y:S01]  /*4b60*/  ISETP.LT.OR P1, PT, R25.reuse, 0x9, !P1 ;  /* 0x000000091900780c */ /* 0x040fe20004f21670 */
[----:B------:R0:W-:Y:S01]  /*4b70*/  @!P3 STG.E.U8 desc[UR16][R6.64+0x21], R13 ;  /* 0x0000210d0600b986 */ /* 0x0001e2000c101110 */
[----:B------:R-:W-:-:S02]  /*4b80*/  ISETP.LT.OR P2, PT, R25, 0x9, !P2 ;  /* 0x000000091900780c */ /* 0x000fc40005741670 */
[C---:B------:R-:W-:Y:S01]  /*4b90*/  ISETP.GE.AND P3, PT, R26.reuse, 0x31, PT ;  /* 0x000000311a00780c */ /* 0x040fe20003f66270 */
[----:B------:R-:W-:Y:S01]  /*4ba0*/  @!P6 STG.E.U8 desc[UR16][R8.64+0x28], R57 ;  /* 0x000028390800e986 */ /* 0x000fe2000c101110 */
[----:B------:R-:W-:Y:S02]  /*4bb0*/  ISETP.GE.AND P0, PT, R26, 0x32, PT ;  /* 0x000000321a00780c */ /* 0x000fe40003f06270 */
[----:B------:R-:W-:Y:S01]  /*4bc0*/  F2FP.SATFINITE.E4M3.F32.PACK_AB_MERGE_C R23, RZ, R23, RZ ;  /* 0x00000017ff17723e */ /* 0x000fe200048070ff */
[----:B------:R1:W-:Y:S01]  /*4bd0*/  @!P5 STG.E.U8 desc[UR16][R8.64+0x29], R17 ;  /* 0x000029110800d986 */ /* 0x0003e2000c101110 */
[C---:B------:R-:W-:Y:S02]  /*4be0*/  ISETP.LT.OR P5, PT, R25.reuse, 0x1, !P3 ;  /* 0x000000011900780c */ /* 0x040fe40005fa1670 */
[----:B------:R-:W-:Y:S02]  /*4bf0*/  ISETP.LT.OR P6, PT, R25, 0x1, !P0 ;  /* 0x000000011900780c */ /* 0x000fe400047c1670 */
[----:B0-----:R-:W-:Y:S01]  /*4c00*/  F2FP.SATFINITE.E4M3.F32.PACK_AB_MERGE_C R13, RZ, R56, RZ ;  /* 0x00000038ff0d723e */ /* 0x001fe200048070ff */
[----:B------:R-:W-:Y:S01]  /*4c10*/  @!P2 STG.E.U8 desc[UR16][R6.64+0x28], R23 ;  /* 0x000028170600a986 */ /* 0x000fe2000c101110 */
[----:B------:R-:W-:-:S02]  /*4c20*/  F2FP.SATFINITE.E4M3.F32.PACK_AB_MERGE_C R21, RZ, R21, RZ ;  /* 0x00000015ff15723e */ /* 0x000fc400048070ff */
[C---:B------:R-:W-:Y:S01]  /*4c30*/  ISETP.GE.AND P2, PT, R26.reuse, 0x3a, PT ;  /* 0x0000003a1a00780c */ /* 0x040fe20003f46270 */
[----:B------:R0:W-:Y:S01]  /*4c40*/  @!P1 STG.E.U8 desc[UR16][R6.64+0x29], R13 ;  /* 0x0000290d06009986 */ /* 0x0001e2000c101110 */
[C---:B------:R-:W-:Y:S02]  /*4c50*/  ISETP.LT.OR P1, PT, R25.reuse, 0x9, !P3 ;  /* 0x000000091900780c */ /* 0x040fe40005f21670 */
[----:B-1----:R-:W-:Y:S01]  /*4c60*/  F2FP.SATFINITE.E4M3.F32.PACK_AB_MERGE_C R17, RZ, R22, RZ ;  /* 0x00000016ff11723e */ /* 0x002fe200048070ff */
[----:B------:R-:W-:Y:S01]  /*4c70*/  @!P5 STG.E.U8 desc[UR16][R8.64+0x30], R21 ;  /* 0x000030150800d986 */ /* 0x000fe2000c101110 */
[----:B------:R-:W-:Y:S02]  /*4c80*/  ISETP.GE.AND P3, PT, R26, 0x39, PT ;  /* 0x000000391a00780c */ /* 0x000fe40003f66270 */
[C---:B------:R-:W-:Y:S01]  /*4c90*/  ISETP.LT.OR P0, PT, R25.reuse, 0x9, !P0 ;  /* 0x000000091900780c */ /* 0x040fe20004701670 */
[----:B------:R1:W-:Y:S01]  /*4ca0*/  @!P6 STG.E.U8 desc[UR16][R8.64+0x31], R17 ;  /* 0x000031110800e986 */ /* 0x0003e2000c101110 */
[----:B------:R-:W-:-:S02]  /*4cb0*/  ISETP.LT.OR P5, PT, R25, 0x1, !P3 ;  /* 0x000000011900780c */ /* 0x000fc40005fa1670 */
[C---:B------:R-:W-:Y:S02]  /*4cc0*/  ISETP.LT.OR P6, PT, R25.reuse, 0x1, !P2 ;  /* 0x000000011900780c */ /* 0x040fe400057c1670 */
[C---:B------:R-:W-:Y:S02]  /*4cd0*/  ISETP.LT.OR P3, PT, R25.reuse, 0x9, !P3 ;  /* 0x000000091900780c */ /* 0x040fe40005f61670 */
[----:B------:R-:W-:Y:S02]  /*4ce0*/  ISETP.LT.OR P2, PT, R25, 0x9, !P2 ;  /* 0x000000091900780c */ /* 0x000fe40005741670 */
[----:B------:R-:W-:Y:S02]  /*4cf0*/  F2FP.SATFINITE.E4M3.F32.PACK_AB_MERGE_C R19, RZ, R19, RZ ;  /* 0x00000013ff13723e */ /* 0x000fe400048070ff */
[----:B0-----:R-:W-:Y:S02]  /*4d00*/  F2FP.SATFINITE.E4M3.F32.PACK_AB_MERGE_C R13, RZ, R20, RZ ;  /* 0x00000014ff0d723e */ /* 0x001fe400048070ff */
[----:B------:R-:W-:Y:S01]  /*4d10*/  F2FP.SATFINITE.E4M3.F32.PACK_AB_MERGE_C R15, RZ, R15, RZ ;  /* 0x0000000fff0f723e */ /* 0x000fe200048070ff */
[----:B------:R0:W-:Y:S01]  /*4d20*/  @!P1 STG.E.U8 desc[UR16][R6.64+0x30], R19 ;  /* 0x0000301306009986 */ /* 0x0001e2000c101110 */
[----:B-1----:R-:W-:-:S02]  /*4d30*/  F2FP.SATFINITE.E4M3.F32.PACK_AB_MERGE_C R17, RZ, R18, RZ ;  /* 0x00000012ff11723e */ /* 0x002fc400048070ff */
[----:B------:R-:W-:Y:S01]  /*4d40*/  F2FP.SATFINITE.E4M3.F32.PACK_AB_MERGE_C R11, RZ, R11, RZ ;  /* 0x0000000bff0b723e */ /* 0x000fe200048070ff */
[----:B------:R0:W-:Y:S01]  /*4d50*/  @!P0 STG.E.U8 desc[UR16][R6.64+0x31], R13 ;  /* 0x0000310d06008986 */ /* 0x0001e2000c101110 */
[----:B------:R-:W-:-:S03]  /*4d60*/  F2FP.SATFINITE.E4M3.F32.PACK_AB_MERGE_C R21, RZ, R14, RZ ;  /* 0x0000000eff15723e */ /* 0x000fc600048070ff */
[----:B------:R0:W-:Y:S04]  /*4d70*/  @!P5 STG.E.U8 desc[UR16][R8.64+0x38], R15 ;  /* 0x0000380f0800d986 */ /* 0x0001e8000c101110 */
[----:B------:R0:W-:Y:S04]  /*4d80*/  @!P6 STG.E.U8 desc[UR16][R8.64+0x39], R17 ;  /* 0x000039110800e986 */ /* 0x0001e8000c101110 */
[----:B------:R0:W-:Y:S04]  /*4d90*/  @!P3 STG.E.U8 desc[UR16][R6.64+0x38], R11 ;  /* 0x0000380b0600b986 */ /* 0x0001e8000c101110 */
[----:B------:R0:W-:Y:S02]  /*4da0*/  @!P2 STG.E.U8 desc[UR16][R6.64+0x39], R21 ;  /* 0x000039150600a986 */ /* 0x0001e4000c101110 */
.L_x_98:
[----:B------:R-:W-:Y:S05]  /*4db0*/  BSYNC B0 ;  /* 0x0000000000007941 */ /* 0x000fea0003800000 */
.L_x_32:
[----:B------:R-:W-:Y:S01]  /*4dc0*/  ULDC UR6, c[0x0][0xc] ;  /* 0x0000030000067ab9 */ /* 0x000fe20000000800 */
[----:B------:R-:W-:Y:S01]  /*4dd0*/  ULDC UR7, c[0x0][0x10] ;  /* 0x0000040000077ab9 */ /* 0x000fe20000000800 */
[----:B0-----:R-:W0:Y:S01]  /*4de0*/  LDC R9, c[0x0][0x14] ;  /* 0x00000500ff097b82 */ /* 0x001e220000000800 */
[----:B------:R-:W-:Y:S01]  /*4df0*/  UIMAD.WIDE.U32 UR6, UR6, UR7, URZ ;  /* 0x00000007060672a5 */ /* 0x000fe2000f8e003f */
[----:B------:R-:W-:Y:S02]  /*4e00*/  IMAD.MOV.U32 R6, RZ, RZ, R0 ;  /* 0x000000ffff067224 */ /* 0x000fe400078e0000 */
[----:B------:R-:W-:Y:S02]  /*4e10*/  IMAD.MOV.U32 R7, RZ, RZ, R5 ;  /* 0x000000ffff077224 */ /* 0x000fe400078e0005 */
[----:B------:R-:W-:Y:S02]  /*4e20*/  IMAD.MOV.U32 R12, RZ, RZ, -0x1 ;  /* 0xffffffffff0c7424 */ /* 0x000fe400078e00ff */
[----:B------:R-:W-:-:S02]  /*4e30*/  IMAD.MOV.U32 R69, RZ, RZ, -0x1 ;  /* 0xffffffffff457424 */ /* 0x000fc400078e00ff */
[----:B0-----:R-:W-:-:S04]  /*4e40*/  IMAD.WIDE.U32 R6, R9, UR6, R6 ;  /* 0x0000000609067c25 */ /* 0x001fc8000f8e0006 */
[----:B------:R-:W-:Y:S01]  /*4e50*/  IMAD R5, R9, UR7, RZ ;  /* 0x0000000709057c24 */ /* 0x000fe2000f8e02ff */
[----:B------:R-:W-:Y:S01]  /*4e60*/  ULDC.64 UR6, c[0x0][0x650] ;  /* 0x0001940000067ab9 */ /* 0x000fe20000000a00 */
[----:B------:R-:W-:Y:S01]  /*4e70*/  IMAD.MOV.U32 R0, RZ, RZ, R6 ;  /* 0x000000ffff007224 */ /* 0x000fe200078e0006 */
[----:B------:R-:W-:Y:S01]  /*4e80*/  ISETP.GE.U32.AND P0, PT, R6, UR6, PT ;  /* 0x0000000606007c0c */ /* 0x000fe2000bf06070 */
[----:B------:R-:W-:Y:S01]  /*4e90*/  IMAD.IADD R5, R7, 0x1, R5 ;  /* 0x0000000107057824 */ /* 0x000fe200078e0205 */
[----:B------:R-:W-:-:S04]  /*4ea0*/  PRMT R7, RZ, 0x7610, R7 ;  /* 0x00007610ff077816 */ /* 0x000fc80000000007 */
[----:B------:R-:W-:-:S13]  /*4eb0*/  ISETP.GE.U32.AND.EX P0, PT, R5, UR7, PT, P0 ;  /* 0x0000000705007c0c */ /* 0x000fda000bf06100 */
[----:B------:R-:W-:Y:S05]  /*4ec0*/  @P0 BRA `(.L_x_99) ;  /* 0x0000000400640947 */ /* 0x000fea0003800000 */
[----:B------:R-:W0:Y:S01]  /*4ed0*/  S2R R20, SR_CTAID.X ;  /* 0x0000000000147919 */ /* 0x000e220000002500 */
[----:B------:R-:W0:Y:S01]  /*4ee0*/  LDC.64 R14, c[0x0][0x628] ;  /* 0x00018a00ff0e7b82 */ /* 0x000e220000000a00 */
[----:B------:R-:W-:Y:S01]  /*4ef0*/  ULDC UR6, c[0x0][0x150] ;  /* 0x0000540000067ab9 */ /* 0x000fe20000000800 */
[----:B------:R-:W-:Y:S01]  /*4f00*/  IMAD.MOV.U32 R12, RZ, RZ, R0 ;  /* 0x000000ffff0c7224 */ /* 0x000fe200078e0000 */
[----:B------:R-:W0:Y:S01]  /*4f10*/  S2R R22, SR_CTAID.Y ;  /* 0x0000000000167919 */ /* 0x000e220000002600 */
[----:B------:R-:W-:-:S04]  /*4f20*/  IMAD.MOV.U32 R13, RZ, RZ, R5 ;  /* 0x000000ffff0d7224 */ /* 0x000fc800078e0005 */
[----:B------:R-:W0:Y:S08]  /*4f30*/  LDC R23, c[0x0][0x144] ;  /* 0x00005100ff177b82 */ /* 0x000e300000000800 */
[----:B-1234-:R-:W1:Y:S08]  /*4f40*/  LDC R16, c[0x0][0x630] ;  /* 0x00018c00ff107b82 */ /* 0x01ee700000000800 */
[----:B------:R-:W2:Y:S01]  /*4f50*/  LDC.64 R18, c[0x0][0x620] ;  /* 0x00018800ff127b82 */ /* 0x000ea20000000a00 */
[----:B0-----:R-:W-:-:S04]  /*4f60*/  ISETP.NE.U32.AND P0, PT, R14, RZ, PT ;  /* 0x000000ff0e00720c */ /* 0x001fc80003f05070 */
[----:B------:R-:W-:Y:S02]  /*4f70*/  ISETP.NE.AND.EX P0, PT, R15, RZ, PT, P0 ;  /* 0x000000ff0f00720c */ /* 0x000fe40003f05300 */
[----:B------:R-:W-:-:S05]  /*4f80*/  I2FP.F32.U32 R6, R20 ;  /* 0x0000001400067245 */ /* 0x000fca0000201000 */
[----:B------:R-:W-:-:S04]  /*4f90*/  FMUL R6, R6, UR6 ;  /* 0x0000000606067c20 */ /* 0x000fc80008400000 */
[----:B------:R0:W3:Y:S02]  /*4fa0*/  F2I.U32.TRUNC.NTZ R21, R6 ;  /* 0x0000000600157305 */ /* 0x0000e4000020f000 */
[----:B-1----:R-:W-:Y:S05]  /*4fb0*/  @!P0 BRA `(.L_x_100) ;  /* 0x0000000000288947 */ /* 0x002fea0003800000 */
[----:B------:R-:W1:Y:S02]  /*4fc0*/  LDC R7, c[0x0][0x634] ;  /* 0x00018d00ff077b82 */ /* 0x000e640000000800 */
[----:B-1----:R-:W-:-:S05]  /*4fd0*/  IADD3 R11, P0, R0, R7, RZ ;  /* 0x00000007000b7210 */ /* 0x002fca0007f1e0ff */
[----:B------:R-:W-:-:S04]  /*4fe0*/  IMAD.X R17, RZ, RZ, R5, P0 ;  /* 0x000000ffff117224 */ /* 0x000fc800000e0605 */
[----:B0-----:R-:W-:-:S04]  /*4ff0*/  IMAD.WIDE.U32 R6, R17, R14, RZ ;  /* 0x0000000e11067225 */ /* 0x001fc800078e00ff */
[----:B-----5:R-:W-:-:S04]  /*5000*/  IMAD.WIDE.U32 R8, P0, R11, R15, R6 ;  /* 0x0000000f0b087225 */ /* 0x020fc80007800006 */
[----:B------:R-:W-:-:S04]  /*5010*/  IMAD.WIDE.U32 R6, R11, R14, RZ ;  /* 0x0000000e0b067225 */ /* 0x000fc800078e00ff */
[----:B------:R-:W-:Y:S01]  /*5020*/  IMAD.X R13, RZ, RZ, RZ, P0 ;  /* 0x000000ffff0d7224 */ /* 0x000fe200000e06ff */
[----:B------:R-:W-:Y:S01]  /*5030*/  IADD3 RZ, P0, R7, R8, RZ ;  /* 0x0000000807ff7210 */ /* 0x000fe20007f1e0ff */
[----:B------:R-:W-:-:S04]  /*5040*/  IMAD.MOV.U32 R12, RZ, RZ, R9 ;  /* 0x000000ffff0c7224 */ /* 0x000fc800078e0009 */
[----:B------:R-:W-:-:S08]  /*5050*/  IMAD.WIDE.U32.X R12, R17, R15, R12, P0 ;  /* 0x0000000f110c7225 */ /* 0x000fd000000e040c */
.L_x_100:
[-CC-:B------:R-:W-:Y:S01]  /*5060*/  SHF.R.U64 R69, R12, R16.reuse, R13.reuse ;  /* 0x000000100c457219 */ /* 0x180fe2000000120d */
[----:B------:R-:W1:Y:S01]  /*5070*/  LDC.64 R28, c[0x0][0x640] ;  /* 0x00019000ff1c7b82 */ /* 0x000e620000000a00 */
[----:B0-----:R-:W-:Y:S01]  /*5080*/  SHF.R.U32.HI R6, RZ, R16, R13 ;  /* 0x00000010ff067219 */ /* 0x001fe2000001160d */
[----:B---3--:R-:W-:Y:S01]  /*5090*/  IMAD.MOV R21, RZ, RZ, -R21 ;  /* 0x000000ffff157224 */ /* 0x008fe200078e0a15 */
[----:B------:R-:W-:Y:S01]  /*50a0*/  IADD3 R9, P0, RZ, -R69, RZ ;  /* 0x80000045ff097210 */ /* 0x000fe20007f1e0ff */
[----:B------:R-:W-:Y:S01]  /*50b0*/  ULDC UR6, c[0x0][0x154] ;  /* 0x0000550000067ab9 */ /* 0x000fe20000000800 */
[----:B------:R-:W-:Y:S02]  /*50c0*/  IMAD.MOV.U32 R11, RZ, RZ, 0x1 ;  /* 0x00000001ff0b7424 */ /* 0x000fe400078e00ff */
[----:B------:R-:W-:Y:S01]  /*50d0*/  IMAD R21, R23, R21, R20 ;  /* 0x0000001517157224 */ /* 0x000fe200078e0214 */
[----:B------:R-:W0:Y:S01]  /*50e0*/  LDC R12, c[0x0][0x618] ;  /* 0x00018600ff0c7b82 */ /* 0x000e220000000800 */
[----:B------:R-:W-:-:S02]  /*50f0*/  IMAD.X R7, RZ, RZ, ~R6, P0 ;  /* 0x000000ffff077224 */ /* 0x000fc400000e0e06 */
[----:B------:R-:W-:Y:S02]  /*5100*/  IMAD.MOV.U32 R6, RZ, RZ, R0 ;  /* 0x000000ffff067224 */ /* 0x000fe400078e0000 */
[-C--:B--2--5:R-:W-:Y:S02]  /*5110*/  IMAD R8, R7, R18.reuse, RZ ;  /* 0x0000001207087224 */ /* 0x0a4fe400078e02ff */
[----:B------:R-:W-:Y:S01]  /*5120*/  IMAD.MOV.U32 R7, RZ, RZ, R5 ;  /* 0x000000ffff077224 */ /* 0x000fe200078e0005 */
[----:B------:R-:W2:Y:S01]  /*5130*/  LDC R24, c[0x0][0x608] ;  /* 0x00018200ff187b82 */ /* 0x000ea20000000800 */
[----:B------:R-:W-:-:S04]  /*5140*/  IMAD.WIDE.U32 R6, R9, R18, R6 ;  /* 0x0000001209067225 */ /* 0x000fc800078e0006 */
[----:B------:R-:W-:-:S03]  /*5150*/  IMAD R9, R9, R19, R8 ;  /* 0x0000001309097224 */ /* 0x000fc600078e0208 */
[----:B------:R-:W3:Y:S01]  /*5160*/  LDC R26, c[0x0][0x658] ;  /* 0x00019600ff1a7b82 */ /* 0x000ee20000000800 */
[----:B------:R-:W-:Y:S01]  /*5170*/  I2FP.F32.U32 R8, R22 ;  /* 0x0000001600087245 */ /* 0x000fe20000201000 */
[----:B------:R-:W-:Y:S01]  /*5180*/  IMAD.IADD R7, R7, 0x1, R9 ;  /* 0x0000000107077824 */ /* 0x000fe200078e0209 */
[----:B-1----:R-:W-:Y:S01]  /*5190*/  ISETP.NE.U32.AND P0, PT, R28, RZ, PT ;  /* 0x000000ff1c00720c */ /* 0x002fe20003f05070 */
[----:B------:R-:W-:Y:S02]  /*51a0*/  IMAD.MOV.U32 R9, RZ, RZ, -0x1 ;  /* 0xffffffffff097424 */ /* 0x000fe400078e00ff */
[----:B------:R-:W-:Y:S02]  /*51b0*/  FMUL R8, R8, UR6 ;  /* 0x0000000608087c20 */ /* 0x000fe40008400000 */
[----:B------:R-:W1:Y:S01]  /*51c0*/  LDC R19, c[0x0][0x148] ;  /* 0x00005200ff137b82 */ /* 0x000e620000000800 */
[----:B0-----:R-:W-:Y:S01]  /*51d0*/  SHF.R.U64 R16, R6, R12, R7 ;  /* 0x0000000c06107219 */ /* 0x001fe20000001207 */
[----:B------:R0:W4:Y:S01]  /*51e0*/  F2I.U32.TRUNC.NTZ R17, R8 ;  /* 0x0000000800117305 */ /* 0x000122000020f000 */
[----:B------:R-:W-:-:S02]  /*51f0*/  ISETP.NE.AND.EX P0, PT, R29, RZ, PT, P0 ;  /* 0x000000ff1d00720c */ /* 0x000fc40003f05300 */
[----:B------:R-:W-:-:S03]  /*5200*/  SHF.R.U32.HI R7, RZ, R12, R7 ;  /* 0x0000000cff077219 */ /* 0x000fc60000011607 */
[----:B------:R-:W0:Y:S01]  /*5210*/  LDC R20, c[0x0][0x600] ;  /* 0x00018000ff147b82 */ /* 0x000e220000000800 */
[-CC-:B--2---:R-:W-:Y:S02]  /*5220*/  SHF.R.U64 R14, R16, R24.reuse, R7.reuse ;  /* 0x00000018100e7219 */ /* 0x184fe40000001207 */
[----:B------:R-:W-:-:S05]  /*5230*/  SHF.R.U32.HI R7, RZ, R24, R7 ;  /* 0x00000018ff077219 */ /* 0x000fca0000011607 */
[----:B------:R-:W2:Y:S01]  /*5240*/  LDC R25, c[0x0][0x648] ;  /* 0x00019200ff197b82 */ /* 0x000ea20000000800 */
[-CC-:B---3--:R-:W-:Y:S02]  /*5250*/  SHF.R.U64 R18, R14, R26.reuse, R7.reuse ;  /* 0x0000001a0e127219 */ /* 0x188fe40000001207 */
[-C--:B------:R-:W-:Y:S02]  /*5260*/  SHF.L.U32 R9, R9, R26.reuse, RZ ;  /* 0x0000001a09097219 */ /* 0x080fe400000006ff */
[-C--:B------:R-:W-:Y:S01]  /*5270*/  SHF.R.U32.HI R7, RZ, R26.reuse, R7 ;  /* 0x0000001aff077219 */ /* 0x080fe20000011607 */
[----:B------:R-:W-:Y:S01]  /*5280*/  IMAD.MOV.U32 R6, RZ, RZ, R18 ;  /* 0x000000ffff067224 */ /* 0x000fe200078e0012 */
[----:B------:R-:W-:Y:S01]  /*5290*/  SHF.L.U32 R24, R11, R26, RZ ;  /* 0x0000001a0b187219 */ /* 0x000fe200000006ff */
[----:B------:R-:W3:Y:S01]  /*52a0*/  LDC R27, c[0x0][0x638] ;  /* 0x00018e00ff1b7b82 */ /* 0x000ee20000000800 */
[----:B------:R-:W-:-:S07]  /*52b0*/  LOP3.LUT R23, RZ, R9, RZ, 0x33, !PT ;  /* 0x00000009ff177212 */ /* 0x000fce00078e33ff */
[----:B------:R-:W0:Y:S01]  /*52c0*/  LDC R30, c[0x0][0x610] ;  /* 0x00018400ff1e7b82 */ /* 0x000e220000000800 */
[----:B----4-:R-:W-:Y:S05]  /*52d0*/  @!P0 BRA `(.L_x_101) ;  /* 0x0000000000288947 */ /* 0x010fea0003800000 */
[----:B------:R-:W4:Y:S02]  /*52e0*/  LDC R11, c[0x0][0x64c] ;  /* 0x00019300ff0b7b82 */ /* 0x000f240000000800 */
[----:B----4-:R-:W-:-:S05]  /*52f0*/  IADD3 R11, P0, R18, R11, RZ ;  /* 0x0000000b120b7210 */ /* 0x010fca0007f1e0ff */
[----:B------:R-:W-:-:S04]  /*5300*/  IMAD.X R15, RZ, RZ, R7, P0 ;  /* 0x000000ffff0f7224 */ /* 0x000fc800000e0607 */
[----:B------:R-:W-:-:S04]  /*5310*/  IMAD.WIDE.U32 R6, R15, R28, RZ ;  /* 0x0000001c0f067225 */ /* 0x000fc800078e00ff */
[----:B0-----:R-:W-:-:S04]  /*5320*/  IMAD.WIDE.U32 R8, P0, R11, R29, R6 ;  /* 0x0000001d0b087225 */ /* 0x001fc80007800006 */
[----:B------:R-:W-:-:S04]  /*5330*/  IMAD.WIDE.U32 R6, R11, R28, RZ ;  /* 0x0000001c0b067225 */ /* 0x000fc800078e00ff */
[----:B------:R-:W-:Y:S01]  /*5340*/  IMAD.X R13, RZ, RZ, RZ, P0 ;  /* 0x000000ffff0d7224 */ /* 0x000fe200000e06ff */
[----:B------:R-:W-:Y:S01]  /*5350*/  IADD3 RZ, P0, R7, R8, RZ ;  /* 0x0000000807ff7210 */ /* 0x000fe20007f1e0ff */
[----:B------:R-:W-:-:S04]  /*5360*/  IMAD.MOV.U32 R12, RZ, RZ, R9 ;  /* 0x000000ffff0c7224 */ /* 0x000fc800078e0009 */
[----:B------:R-:W-:-:S08]  /*5370*/  IMAD.WIDE.U32.X R6, R15, R29, R12, P0 ;  /* 0x0000001d0f067225 */ /* 0x000fd000000e040c */
.L_x_101:
[----:B--2---:R-:W-:Y:S01]  /*5380*/  SHF.R.U64 R6, R6, R25, R7 ;  /* 0x0000001906067219 */ /* 0x004fe20000001207 */
[----:B0-----:R-:W-:Y:S01]  /*5390*/  VIADD R11, R20, 0xffffffff ;  /* 0xffffffff140b7836 */ /* 0x001fe20000000000 */
[----:B------:R-:W-:Y:S01]  /*53a0*/  LOP3.LUT R9, R14, R23, RZ, 0xc0, !PT ;  /* 0x000000170e097212 */ /* 0x000fe200078ec0ff */
[----:B------:R-:W-:Y:S02]  /*53b0*/  IMAD.MOV R17, RZ, RZ, -R17 ;  /* 0x000000ffff117224 */ /* 0x000fe400078e0a11 */
[----:B------:R-:W-:Y:S02]  /*53c0*/  IMAD.MOV R7, RZ, RZ, -R6 ;  /* 0x000000ffff077224 */ /* 0x000fe400078e0a06 */
[----:B------:R-:W-:Y:S01]  /*53d0*/  IMAD R24, R24, R6, R9 ;  /* 0x0000000618187224 */ /* 0x000fe200078e0209 */
[----:B------:R-:W-:Y:S01]  /*53e0*/  LOP3.LUT R9, R16, R11, RZ, 0xc0, !PT ;  /* 0x0000000b10097212 */ /* 0x000fe200078ec0ff */
[----:B-1----:R-:W-:Y:S02]  /*53f0*/  @P4 IMAD R21, R19, R17, R22 ;  /* 0x0000001113154224 */ /* 0x002fe400078e0216 */
[----:B---3--:R-:W-:-:S02]  /*5400*/  IMAD R6, R7, R27, R18 ;  /* 0x0000001b07067224 */ /* 0x008fc400078e0212 */
[----:B------:R-:W-:Y:S02]  /*5410*/  IMAD R24, R24, R30, R21 ;  /* 0x0000001e18187224 */ /* 0x000fe400078e0215 */
[----:B------:R-:W-:Y:S02]  /*5420*/  IMAD R9, R6, R20, R9 ;  /* 0x0000001406097224 */ /* 0x000fe400078e0209 */
[----:B------:R-:W-:-:S03]  /*5430*/  IMAD.MOV.U32 R7, RZ, RZ, 0x1 ;  /* 0x00000001ff077424 */ /* 0x000fc600078e00ff */
[----:B------:R-:W-:Y:S02]  /*5440*/  SEL R12, R9, R24, !P4 ;  /* 0x00000018090c7207 */ /* 0x000fe40006000000 */
[----:B------:R-:W-:-:S07]  /*5450*/  SEL R24, R24, R9, !P4 ;  /* 0x0000000918187207 */ /* 0x000fce0006000000 */
.L_x_99:
[----:B------:R-:W-:Y:S01]  /*5460*/  LOP3.LUT P0, RZ, R7, 0xff, RZ, 0xc0, !PT ;  /* 0x000000ff07ff7812 */ /* 0x000fe2000780c0ff */
[----:B-1234-:R-:W-:-:S12]  /*5470*/  IMAD.MOV.U32 R16, RZ, RZ, R24 ;  /* 0x000000ffff107224 */ /* 0x01efd800078e0018 */
[----:B------:R-:W-:Y:S05]  /*5480*/  @P0 BRA `(.L_x_102) ;  /* 0xffffffb800e00947 */ /* 0x000fea000383ffff */
[----:B------:R-:W-:Y:S05]  /*5490*/  EXIT ;  /* 0x000000000000794d */ /* 0x000fea0003800000 */
.L_x_4:
[----:B0-----:R-:W-:Y:S01]  /*54a0*/  ULDC.64 UR4, c[0x0][0x650] ;  /* 0x0001940000047ab9 */ /* 0x001fe20000000a00 */
        /* <DEDUP_REMOVED lines=25> */
.L_x_104:
[-CC-:B------:R-:W-:Y:S01]  /*5640*/  SHF.R.U64 R16, R14, R18.reuse, R15.reuse ;  /* 0x000000120e107219 */ /* 0x180fe2000000120f */
[----:B------:R-:W0:Y:S01]  /*5650*/  LDC R22, c[0x0][0x618] ;  /* 0x00018600ff167b82 */ /* 0x000e220000000800 */
[----:B------:R-:W-:Y:S01]  /*5660*/  SHF.R.U32.HI R7, RZ, R18, R15 ;  /* 0x00000012ff077219 */ /* 0x000fe2000001160f */
[----:B------:R-:W-:Y:S01]  /*5670*/  ULDC UR4, c[0x0][0x150] ;  /* 0x0000540000047ab9 */ /* 0x000fe20000000800 */
[----:B------:R-:W-:Y:S01]  /*5680*/  IADD3 R9, P0, RZ, -R16, RZ ;  /* 0x80000010ff097210 */ /* 0x000fe20007f1e0ff */
[----:B------:R-:W-:Y:S01]  /*5690*/  IMAD.MOV.U32 R10, RZ, RZ, R0 ;  /* 0x000000ffff0a7224 */ /* 0x000fe200078e0000 */
[----:B------:R-:W-:Y:S01]  /*56a0*/  I2FP.F32.U32 R12, R6 ;  /* 0x00000006000c7245 */ /* 0x000fe20000201000 */
[----:B------:R-:W-:Y:S02]  /*56b0*/  IMAD.MOV.U32 R11, RZ, RZ, R5 ;  /* 0x000000ffff0b7224 */ /* 0x000fe400078e0005 */
[----:B------:R-:W1:Y:S01]  /*56c0*/  LDC.64 R24, c[0x0][0x640] ;  /* 0x00019000ff187b82 */ /* 0x000e620000000a00 */
[----:B------:R-:W-:-:S02]  /*56d0*/  IMAD.X R7, RZ, RZ, ~R7, P0 ;  /* 0x000000ffff077224 */ /* 0x000fc400000e0e07 */
[----:B------:R-:W-:Y:S01]  /*56e0*/  FMUL R13, R12, UR4 ;  /* 0x000000040c0d7c20 */ /* 0x000fe20008400000 */
[----:B------:R-:W-:Y:S01]  /*56f0*/  IMAD.WIDE.U32 R10, R9, R20, R10 ;  /* 0x00000014090a7225 */ /* 0x000fe200078e000a */
[----:B------:R-:W-:-:S03]  /*5700*/  ULDC UR4, c[0x0][0x154] ;  /* 0x0000550000047ab9 */ /* 0x000fc60000000800 */
[----:B------:R-:W-:Y:S01]  /*5710*/  IMAD R12, R7, R20, RZ ;  /* 0x00000014070c7224 */ /* 0x000fe200078e02ff */
[----:B------:R-:W2:Y:S01]  /*5720*/  LDC R15, c[0x0][0x144] ;  /* 0x00005100ff0f7b82 */ /* 0x000ea20000000800 */
[----:B------:R-:W3:Y:S02]  /*5730*/  F2I.U32.TRUNC.NTZ R13, R13 ;  /* 0x0000000d000d7305 */ /* 0x000ee4000020f000 */
[----:B------:R-:W-:Y:S02]  /*5740*/  IMAD R7, R9, R21, R12 ;  /* 0x0000001509077224 */ /* 0x000fe400078e020c */
[----:B------:R-:W-:Y:S02]  /*5750*/  IMAD.MOV.U32 R12, RZ, RZ, 0x1 ;  /* 0x00000001ff0c7424 */ /* 0x000fe400078e00ff */
[----:B------:R-:W-:Y:S01]  /*5760*/  IMAD.IADD R7, R11, 0x1, R7 ;  /* 0x000000010b077824 */ /* 0x000fe200078e0207 */
[----:B------:R-:W4:Y:S04]  /*5770*/  LDC R18, c[0x0][0x608] ;  /* 0x00018200ff127b82 */ /* 0x000f280000000800 */
[----:B0-----:R-:W-:-:S02]  /*5780*/  SHF.R.U64 R14, R10, R22, R7 ;  /* 0x000000160a0e7219 */ /* 0x001fc40000001207 */
[----:B------:R-:W-:Y:S02]  /*5790*/  I2FP.F32.U32 R10, R8 ;  /* 0x00000008000a7245 */ /* 0x000fe40000201000 */
[----:B------:R-:W0:Y:S01]  /*57a0*/  LDC R23, c[0x0][0x658] ;  /* 0x00019600ff177b82 */ /* 0x000e220000000800 */
[----:B-1----:R-:W-:Y:S01]  /*57b0*/  ISETP.NE.U32.AND P0, PT, R24, RZ, PT ;  /* 0x000000ff1800720c */ /* 0x002fe20003f05070 */
[----:B---3--:R-:W-:Y:S01]  /*57c0*/  IMAD.MOV R9, RZ, RZ, -R13 ;  /* 0x000000ffff097224 */ /* 0x008fe200078e0a0d */
[----:B------:R-:W-:Y:S01]  /*57d0*/  SHF.R.U32.HI R7, RZ, R22, R7 ;  /* 0x00000016ff077219 */ /* 0x000fe20000011607 */
[----:B------:R-:W-:Y:S01]  /*57e0*/  FMUL R10, R10, UR4 ;  /* 0x000000040a0a7c20 */ /* 0x000fe20008400000 */
[----:B------:R-:W-:-:S03]  /*57f0*/  ISETP.NE.AND.EX P0, PT, R25, RZ, PT, P0 ;  /* 0x000000ff1900720c */ /* 0x000fc60003f05300 */
[----:B------:R-:W1:Y:S01]  /*5800*/  LDC R21, c[0x0][0x148] ;  /* 0x00005200ff157b82 */ /* 0x000e620000000800 */
[----:B--2---:R-:W-:Y:S01]  /*5810*/  IMAD R22, R15, R9, R6 ;  /* 0x000000090f167224 */ /* 0x004fe200078e0206 */
[----:B------:R2:W3:Y:S06]  /*5820*/  F2I.U32.TRUNC.NTZ R19, R10 ;  /* 0x0000000a00137305 */ /* 0x0004ec000020f000 */
[----:B------:R-:W1:Y:S01]  /*5830*/  LDC R20, c[0x0][0x600] ;  /* 0x00018000ff147b82 */ /* 0x000e620000000800 */
[-CC-:B----4-:R-:W-:Y:S02]  /*5840*/  SHF.R.U64 R17, R14, R18.reuse, R7.reuse ;  /* 0x000000120e117219 */ /* 0x190fe40000001207 */
[----:B------:R-:W-:Y:S01]  /*5850*/  SHF.R.U32.HI R6, RZ, R18, R7 ;  /* 0x00000012ff067219 */ /* 0x000fe20000011607 */
[----:B------:R-:W-:-:S04]  /*5860*/  IMAD.MOV.U32 R18, RZ, RZ, -0x1 ;  /* 0xffffffffff127424 */ /* 0x000fc800078e00ff */
[----:B------:R-:W4:Y:S01]  /*5870*/  LDC R26, c[0x0][0x648] ;  /* 0x00019200ff1a7b82 */ /* 0x000f220000000800 */
[-C--:B0-----:R-:W-:Y:S02]  /*5880*/  SHF.L.U32 R9, R18, R23.reuse, RZ ;  /* 0x0000001712097219 */ /* 0x081fe400000006ff */
[-CC-:B------:R-:W-:Y:S02]  /*5890*/  SHF.R.U64 R18, R17, R23.reuse, R6.reuse ;  /* 0x0000001711127219 */ /* 0x180fe40000001206 */
[-C--:B------:R-:W-:Y:S02]  /*58a0*/  SHF.R.U32.HI R7, RZ, R23.reuse, R6 ;  /* 0x00000017ff077219 */ /* 0x080fe40000011606 */
[----:B------:R-:W-:Y:S01]  /*58b0*/  SHF.L.U32 R23, R12, R23, RZ ;  /* 0x000000170c177219 */ /* 0x000fe200000006ff */
[----:B------:R-:W0:Y:S01]  /*58c0*/  LDC R27, c[0x0][0x638] ;  /* 0x00018e00ff1b7b82 */ /* 0x000e220000000800 */
[----:B------:R-:W-:Y:S01]  /*58d0*/  LOP3.LUT R28, RZ, R9, RZ, 0x33, !PT ;  /* 0x00000009ff1c7212 */ /* 0x000fe200078e33ff */
[----:B------:R-:W-:-:S06]  /*58e0*/  IMAD.MOV.U32 R6, RZ, RZ, R18 ;  /* 0x000000ffff067224 */ /* 0x000fcc00078e0012 */
[----:B------:R-:W0:Y:S01]  /*58f0*/  LDC R29, c[0x0][0x610] ;  /* 0x00018400ff1d7b82 */ /* 0x000e220000000800 */
[----:B--23--:R-:W-:Y:S05]  /*5900*/  @!P0 BRA `(.L_x_105) ;  /* 0x0000000000288947 */ /* 0x00cfea0003800000 */
[----:B------:R-:W2:Y:S02]  /*5910*/  LDC R9, c[0x0][0x64c] ;  /* 0x00019300ff097b82 */ /* 0x000ea40000000800 */
[----:B--2---:R-:W-:-:S05]  /*5920*/  IADD3 R9, P0, R18, R9, RZ ;  /* 0x0000000912097210 */ /* 0x004fca0007f1e0ff */
        /* <DEDUP_REMOVED lines=8> */
.L_x_105:
[----:B----4-:R-:W-:Y:S01]  /*59b0*/  SHF.R.U64 R7, R6, R26, R7 ;  /* 0x0000001a06077219 */ /* 0x010fe20000001207 */
[----:B-1----:R-:W-:Y:S01]  /*59c0*/  VIADD R11, R20, 0xffffffff ;  /* 0xffffffff140b7836 */ /* 0x002fe20000000000 */
[----:B------:R-:W-:Y:S01]  /*59d0*/  LOP3.LUT R6, R17, R28, RZ, 0xc0, !PT ;  /* 0x0000001c11067212 */ /* 0x000fe200078ec0ff */
[----:B------:R-:W-:Y:S02]  /*59e0*/  IMAD.MOV R19, RZ, RZ, -R19 ;  /* 0x000000ffff137224 */ /* 0x000fe400078e0a13 */
[----:B------:R-:W-:Y:S01]  /*59f0*/  IMAD.MOV R9, RZ, RZ, -R7 ;  /* 0x000000ffff097224 */ /* 0x000fe200078e0a07 */
[----:B------:R-:W-:Y:S01]  /*5a00*/  LOP3.LUT R11, R14, R11, RZ, 0xc0, !PT ;  /* 0x0000000b0e0b7212 */ /* 0x000fe200078ec0ff */
[----:B------:R-:W-:Y:S02]  /*5a10*/  @P4 IMAD R22, R21, R19, R8 ;  /* 0x0000001315164224 */ /* 0x000fe400078e0208 */
[----:B------:R-:W-:Y:S02]  /*5a20*/  IMAD R7, R23, R7, R6 ;  /* 0x0000000717077224 */ /* 0x000fe400078e0206 */
[----:B0-----:R-:W-:-:S02]  /*5a30*/  IMAD R6, R9, R27, R18 ;  /* 0x0000001b09067224 */ /* 0x001fc400078e0212 */
[----:B------:R-:W-:Y:S02]  /*5a40*/  IMAD R14, R7, R29, R22 ;  /* 0x0000001d070e7224 */ /* 0x000fe400078e0216 */
[----:B------:R-:W-:Y:S02]  /*5a50*/  IMAD R7, R6, R20, R11 ;  /* 0x0000001406077224 */ /* 0x000fe400078e020b */
[----:B------:R-:W-:Y:S02]  /*5a60*/  IMAD.MOV.U32 R10, RZ, RZ, 0x1 ;  /* 0x00000001ff0a7424 */ /* 0x000fe400078e00ff */
[----:B------:R-:W-:Y:S01]  /*5a70*/  IMAD.MOV.U32 R9, RZ, RZ, R16 ;  /* 0x000000ffff097224 */ /* 0x000fe200078e0010 */
[----:B------:R-:W-:Y:S02]  /*5a80*/  SEL R17, R7, R14, !P4 ;  /* 0x0000000e07117207 */ /* 0x000fe40006000000 */
[----:B------:R-:W-:-:S07]  /*5a90*/  SEL R14, R14, R7, !P4 ;  /* 0x000000070e0e7207 */ /* 0x000fce0006000000 */
.L_x_103:
[----:B------:R-:W-:-:S08]  /*5aa0*/  NOP ;  /* 0x0000000000007918 */ /* 0x000fd00000000000 */
[----:B------:R-:W0:-:S00]  /*5ab0*/  USETMAXREG.DEALLOC.CTAPOOL 0x28 ;  /* 0x00000028000079c8 */ /* 0x000e0000080e0500 */
[----:B0-----:R-:W-:-:S13]  /*5ac0*/  ISETP.NE.AND P0, PT, R3, RZ, PT ;  /* 0x000000ff0300720c */ /* 0x001fda0003f05270 */
[----:B------:R-:W-:Y:S05]  /*5ad0*/  @P0 EXIT ;  /* 0x000000000000094d */ /* 0x000fea0003800000 */
[----:B------:R-:W-:Y:S01]  /*5ae0*/  LOP3.LUT P0, RZ, R10, 0xff, RZ, 0xc0, !PT ;  /* 0x000000ff0aff7812 */ /* 0x000fe2000780c0ff */
[----:B------:R-:W-:Y:S02]  /*5af0*/  IMAD.MOV.U32 R10, RZ, RZ, 0x1 ;  /* 0x00000001ff0a7424 */ /* 0x000fe400078e00ff */
[----:B------:R-:W-:-:S10]  /*5b00*/  IMAD.MOV.U32 R13, RZ, RZ, RZ ;  /* 0x000000ffff0d7224 */ /* 0x000fd400078e00ff */
[----:B------:R-:W-:Y:S05]  /*5b10*/  @!P0 BRA `(.L_x_106) ;  /* 0x0000000c00388947 */ /* 0x000fea0003800000 */
[----:B------:R-:W0:Y:S01]  /*5b20*/  LDC R3, c[0x0][0x28c] ;  /* 0x0000a300ff037b82 */ /* 0x000e220000000800 */
[----:B------:R-:W-:Y:S01]  /*5b30*/  ULDC UR5, c[0x0][0x600] ;  /* 0x0001800000057ab9 */ /* 0x000fe20000000800 */
[----:B------:R-:W-:Y:S01]  /*5b40*/  ULDC UR4, c[0x0][0xc] ;  /* 0x0000030000047ab9 */ /* 0x000fe20000000800 */
[----:B------:R-:W-:Y:S01]  /*5b50*/  UIADD3 UR16, UR5, -0x1, URZ ;  /* 0xffffffff05107890 */ /* 0x000fe2000fffe03f */
[C---:B------:R-:W-:Y:S01]  /*5b60*/  LOP3.LUT P2, RZ, R2.reuse, 0x7f, RZ, 0xc0, !PT ;  /* 0x0000007f02ff7812 */ /* 0x040fe2000784c0ff */
[----:B------:R-:W-:Y:S01]  /*5b70*/  ULDC UR6, c[0x0][0x658] ;  /* 0x0001960000067ab9 */ /* 0x000fe20000000800 */
[----:B------:R-:W-:Y:S01]  /*5b80*/  ULDC UR5, c[0x0][0x10] ;  /* 0x0000040000057ab9 */ /* 0x000fe20000000800 */
[----:B------:R-:W-:Y:S01]  /*5b90*/  UMOV UR7, 0xffffffff ;  /* 0xffffffff00077882 */ /* 0x000fe20000000000 */
[----:B------:R-:W-:Y:S01]  /*5ba0*/  UMOV UR8, 0x1 ;  /* 0x0000000100087882 */ /* 0x000fe20000000000 */
[----:B------:R-:W-:Y:S01]  /*5bb0*/  UIMAD.WIDE.U32 UR4, UR4, UR5, URZ ;  /* 0x00000005040472a5 */ /* 0x000fe2000f8e003f */
[----:B------:R-:W-:Y:S01]  /*5bc0*/  LOP3.LUT P0, RZ, R2, 0x1f, RZ, 0xc0, !PT ;  /* 0x0000001f02ff7812 */ /* 0x000fe2000780c0ff */
[----:B------:R-:W-:Y:S01]  /*5bd0*/  USHF.L.U32 UR7, UR7, UR6, URZ ;  /* 0x0000000607077299 */ /* 0x000fe2000800063f */
[----:B------:R-:W-:Y:S01]  /*5be0*/  BSSY B0, `(.L_x_106) ;  /* 0x00000c1000007945 */ /* 0x000fe20003800000 */
[----:B------:R-:W-:Y:S01]  /*5bf0*/  USHF.L.U32 UR18, UR8, UR6, URZ ;  /* 0x0000000608127299 */ /* 0x000fe2000800063f */
[----:B------:R-:W-:Y:S01]  /*5c00*/  IMAD.MOV.U32 R15, RZ, RZ, 0x1 ;  /* 0x00000001ff0f7424 */ /* 0x000fe200078e00ff */
[----:B------:R-:W-:Y:S01]  /*5c10*/  LOP3.LUT R16, R4, 0x2, RZ, 0xfc, !PT ;  /* 0x0000000204107812 */ /* 0x000fe200078efcff */
[----:B------:R-:W-:Y:S01]  /*5c20*/  ULDC UR6, c[0x0][0x14] ;  /* 0x0000050000067ab9 */ /* 0x000fe20000000800 */
[----:B------:R-:W-:Y:S01]  /*5c30*/  PLOP3.LUT P0, PT, P0, P2, PT, 0x8a, 0x0 ;  /* 0x000000000000781c */ /* 0x000fe20000705172 */
[----:B------:R-:W-:Y:S01]  /*5c40*/  UIMAD.WIDE.U32 UR20, UR4, UR6, URZ ;  /* 0x00000006041472a5 */ /* 0x000fe2000f8e003f */
[----:B------:R-:W-:Y:S01]  /*5c50*/  IMAD.MOV.U32 R10, RZ, RZ, 0x1 ;  /* 0x00000001ff0a7424 */ /* 0x000fe200078e00ff */
[----:B------:R-:W-:Y:S01]  /*5c60*/  UIMAD UR13, UR5, UR6, URZ ;  /* 0x00000006050d72a4 */ /* 0x000fe2000f8e023f */
[----:B------:R-:W-:Y:S01]  /*5c70*/  IMAD.MOV.U32 R13, RZ, RZ, RZ ;  /* 0x000000ffff0d7224 */ /* 0x000fe200078e00ff */
[----:B------:R-:W-:Y:S01]  /*5c80*/  ULOP3.LUT UR17, URZ, UR7, URZ, 0x33, !UPT ;  /* 0x000000073f117292 */ /* 0x000fe2000f8e333f */
[----:B0-----:R-:W-:Y:S01]  /*5c90*/  VIADD R3, R3, 0x7f ;  /* 0x0000007f03037836 */ /* 0x001fe20000000000 */
[----:B------:R-:W-:Y:S01]  /*5ca0*/  UIADD3 UR13, UR21, UR13, URZ ;  /* 0x0000000d150d7290 */ /* 0x000fe2000fffe03f */
[----:B------:R-:W-:-:S03]  /*5cb0*/  ULDC.64 UR22, c[0x0][0x198] ;  /* 0x0000660000167ab9 */ /* 0x000fc60000000a00 */
[----:B------:R-:W-:-:S04]  /*5cc0*/  SHF.R.S32.HI R6, RZ, 0x1f, R3 ;  /* 0x0000001fff067819 */ /* 0x000fc80000011403 */
[----:B------:R-:W-:-:S04]  /*5cd0*/  LEA.HI R6, R6, R3, RZ, 0x7 ;  /* 0x0000000306067211 */ /* 0x000fc800078f38ff */
[----:B------:R-:W-:-:S05]  /*5ce0*/  SHF.R.S32.HI R12, RZ, 0x7, R6 ;  /* 0x00000007ff0c7819 */ /* 0x000fca0000011406 */
[----:B------:R-:W-:-:S07]  /*5cf0*/  VIADD R11, R12, 0x1 ;  /* 0x000000010c0b7836 */ /* 0x000fce0000000000 */
.L_x_118:
[----:B------:R-:W-:-:S03]  /*5d00*/  UMOV UR4, 0xffffffff ;  /* 0xffffffff00047882 */ /* 0x000fc60000000000 */
[----:B------:R-:W-:Y:S05]  /*5d10*/  BRA.DIV UR4, `(.L_x_107) ;  /* 0x00000012045c7947 */ /* 0x000fea000b800000 */
[----:B------:R-:W-:-:S13]  /*5d20*/  ELECT P1, URZ, PT ;  /* 0x00000000003f782f */ /* 0x000fda0003820000 */
.L_x_134:
[----:B------:R-:W0:Y:S01]  /*5d30*/  LDC R2, c[0x0][0x28c] ;  /* 0x0000a300ff027b82 */ /* 0x000e220000000800 */
[----:B------:R-:W-:Y:S01]  /*5d40*/  BSSY B1, `(.L_x_108) ;  /* 0x0000037000017945 */ /* 0x000fe20003800000 */
[----:B0-----:R-:W-:-:S13]  /*5d50*/  ISETP.LT.OR P1, PT, R2, 0x1, !P1 ;  /* 0x000000010200780c */ /* 0x001fda0004f21670 */
[----:B------:R-:W-:Y:S05]  /*5d60*/  @P1 BRA `(.L_x_109) ;  /* 0x0000000000d01947 */ /* 0x000fea0003800000 */
[----:B------:R-:W-:Y:S02]  /*5d70*/  IMAD.SHL.U32 R17, R17, 0x40, RZ ;  /* 0x0000004011117824 */ /* 0x000fe400078e00ff */
[----:B------:R-:W-:Y:S02]  /*5d80*/  IMAD.SHL.U32 R14, R14, 0x80, RZ ;  /* 0x000000800e0e7824 */ /* 0x000fe400078e00ff */
[----:B------:R-:W-:Y:S02]  /*5d90*/  IMAD.MOV.U32 R20, RZ, RZ, RZ ;  /* 0x000000ffff147224 */ /* 0x000fe400078e00ff */
[----:B------:R-:W-:Y:S02]  /*5da0*/  IMAD.MOV.U32 R2, RZ, RZ, R11 ;  /* 0x000000ffff027224 */ /* 0x000fe400078e000b */
[----:B------:R-:W-:Y:S02]  /*5db0*/  IMAD.MOV.U32 R3, RZ, RZ, R10 ;  /* 0x000000ffff037224 */ /* 0x000fe400078e000a */
[----:B------:R-:W-:-:S07]  /*5dc0*/  IMAD.MOV.U32 R6, RZ, RZ, R13 ;  /* 0x000000ffff067224 */ /* 0x000fce00078e000d */
.L_x_113:
[----:B------:R-:W0:Y:S01]  /*5dd0*/  S2R R8, SR_CgaCtaId ;  /* 0x0000000000087919 */ /* 0x000e220000008800 */
[----:B------:R-:W-:-:S04]  /*5de0*/  MOV R7, 0x400 ;  /* 0x0000040000077802 */ /* 0x000fc80000000f00 */
[----:B0-----:R-:W-:Y:S02]  /*5df0*/  LEA R19, R8, R7, 0x18 ;  /* 0x0000000708137211 */ /* 0x001fe400078ec0ff */
[----:B------:R-:W-:Y:S01]  /*5e00*/  SHF.L.U32 R7, R3, 0x1f, RZ ;  /* 0x0000001f03077819 */ /* 0x000fe200000006ff */
[----:B------:R-:W0:Y:S02]  /*5e10*/  @!P2 LDC R8, c[0x0][0x500] ;  /* 0x00014000ff08ab82 */ /* 0x000e240000000800 */
[----:B------:R-:W-:-:S04]  /*5e20*/  IMAD R18, R6, 0x8, R19 ;  /* 0x0000000806127824 */ /* 0x000fc800078e0213 */
[----:B------:R-:W1:Y:S02]  /*5e30*/  SYNCS.PHASECHK.TRANS64.TRYWAIT P1, [R18+URZ+0x48], R7 ;  /* 0x00004807120075a7 */ /* 0x000e64000802017f */
[----:B-1----:R-:W-:Y:S05]  /*5e40*/  @!P1 BRA `(.L_x_110) ;  /* 0x0000001000309947 */ /* 0x002fea0003800000 */
.L_x_135:
[----:B-1----:R-:W-:Y:S01]  /*5e50*/  PRMT R7, R16, 0x9910, RZ ;  /* 0x0000991010077816 */ /* 0x002fe200000000ff */
[----:B0-----:R0:W-:Y:S03]  /*5e60*/  @!P2 SYNCS.ARRIVE.TRANS64 RZ, [R18+URZ], R8 ;  /* 0x0000000812ffa9a7 */ /* 0x0011e6000800003f */
[----:B------:R-:W-:-:S13]  /*5e70*/  ISETP.NE.AND P1, PT, R7, 0x2, PT ;  /* 0x000000020700780c */ /* 0x000fda0003f25270 */
[----:B0-----:R-:W-:Y:S05]  /*5e80*/  @P1 BRA `(.L_x_111) ;  /* 0x0000000000041947 */ /* 0x001fea0003800000 */
[----:B------:R-:W-:Y:S01]  /*5e90*/  BPT.TRAP 0x1 ;  /* 0x000000040000795c */ /* 0x000fe20000300000 */
.L_x_111:
[----:B------:R-:W-:Y:S05]  /*5ea0*/  @P0 BRA `(.L_x_112) ;  /* 0x0000000000040947 */ /* 0x000fea0003800000 */
[----:B------:R-:W-:Y:S01]  /*5eb0*/  BPT.TRAP 0x1 ;  /* 0x000000040000795c */ /* 0x000fe20000300000 */
.L_x_112:
[--C-:B------:R-:W-:Y:S01]  /*5ec0*/  IMAD R7, R6, 0x4000, R19.reuse ;  /* 0x0000400006077824 */ /* 0x100fe200078e0213 */
[----:B------:R-:W-:Y:S01]  /*5ed0*/  R2UR UR9, R18 ;  /* 0x00000000120972ca */ /* 0x000fe200000e0000 */
[----:B------:R-:W-:Y:S01]  /*5ee0*/  IMAD R19, R6, 0x2000, R19 ;  /* 0x0000200006137824 */ /* 0x000fe200078e0213 */
[----:B------:R-:W-:Y:S01]  /*5ef0*/  UIADD3 UR4, UP0, UR22, 0xf0, URZ ;  /* 0x000000f016047890 */ /* 0x000fe2000ff1e03f */
[----:B------:R-:W-:Y:S01]  /*5f00*/  VIADD R2, R2, 0xffffffff ;  /* 0xffffffff02027836 */ /* 0x000fe20000000000 */
[----:B------:R-:W-:Y:S01]  /*5f10*/  R2UR UR5, R7 ;  /* 0x00000000070572ca */ /* 0x000fe200000e0000 */
[----:B------:R-:W-:Y:S01]  /*5f20*/  UIADD3 UR24, UP1, UR22, 0x1f0, URZ ;  /* 0x000001f016187890 */ /* 0x000fe2000ff3e03f */
[----:B------:R-:W-:Y:S01]  /*5f30*/  R2UR UR8, R19 ;  /* 0x00000000130872ca */ /* 0x000fe200000e0000 */
[----:B------:R-:W-:Y:S01]  /*5f40*/  VIADD R6, R6, 0x1 ;  /* 0x0000000106067836 */ /* 0x000fe20000000000 */
[----:B------:R-:W-:Y:S01]  /*5f50*/  R2UR UR11, R14 ;  /* 0x000000000e0b72ca */ /* 0x000fe200000e0000 */
[----:B------:R-:W-:Y:S01]  /*5f60*/  UIADD3.X UR25, URZ, UR23, URZ, UP1, !UPT ;  /* 0x000000173f197290 */ /* 0x000fe20008ffe43f */
[C---:B------:R-:W-:Y:S01]  /*5f70*/  R2UR UR10, R20.reuse ;  /* 0x00000000140a72ca */ /* 0x040fe200000e0000 */
[----:B------:R-:W-:Y:S01]  /*5f80*/  UMOV UR6, 0x0 ;  /* 0x0000000000067882 */ /* 0x000fe20000000000 */
[----:B------:R-:W-:Y:S01]  /*5f90*/  R2UR UR12, R9 ;  /* 0x00000000090c72ca */ /* 0x000fe200000e0000 */
[----:B------:R-:W-:Y:S01]  /*5fa0*/  UMOV UR7, 0x10000000 ;  /* 0x1000000000077882 */ /* 0x000fe20000000000 */
[----:B------:R-:W-:Y:S01]  /*5fb0*/  R2UR UR19, R17 ;  /* 0x00000000111372ca */ /* 0x000fe200000e0000 */
[----:B------:R-:W-:Y:S01]  /*5fc0*/  VIADD R20, R20, 0x80 ;  /* 0x0000008014147836 */ /* 0x000fe20000000000 */
[----:B------:R-:W-:Y:S01]  /*5fd0*/  ISETP.GT.AND P3, PT, R2, 0x1, PT ;  /* 0x000000010200780c */ /* 0x000fe20003f64270 */
[----:B------:R-:W-:Y:S01]  /*5fe0*/  UIADD3 UR14, UR5, 0x180, URZ ;  /* 0x00000180050e7890 */ /* 0x000fe2000fffe03f */
[----:B------:R-:W-:Y:S01]  /*5ff0*/  ISETP.NE.AND P1, PT, R6, 0x9, PT ;  /* 0x000000090600780c */ /* 0x000fe20003f25270 */
[----:B------:R-:W-:-:S02]  /*6000*/  UIADD3.X UR5, URZ, UR23, URZ, UP0, !UPT ;  /* 0x000000173f057290 */ /* 0x000fc400087fe43f */
[----:B------:R-:W-:Y:S01]  /*6010*/  UIADD3 UR15, UR8, 0x24180, URZ ;  /* 0x00024180080f7890 */ /* 0x000fe2000fffe03f */
[----:B------:R-:W-:Y:S02]  /*6020*/  SEL R8, RZ, 0x1, P1 ;  /* 0x00000001ff087807 */ /* 0x000fe40000800000 */
[----:B------:R-:W-:Y:S01]  /*6030*/  UMOV UR8, UR14 ;  /* 0x0000000e00087c82 */ /* 0x000fe20008000000 */
[----:B------:R-:W-:Y:S02]  /*6040*/  SEL R6, R6, RZ, P1 ;  /* 0x000000ff06067207 */ /* 0x000fe40000800000 */
[----:B------:R-:W-:Y:S01]  /*6050*/  LOP3.LUT R3, R3, R8, RZ, 0x3c, !PT ;  /* 0x0000000803037212 */ /* 0x000fe200078e3cff */
[----:B------:R0:W-:Y:S02]  /*6060*/  UTMALDG.3D [UR8], [UR4], desc[UR6] ;  /* 0x00000608040075b4 */ /* 0x0001e40008011000 */
[----:B0-----:R-:W-:Y:S01]  /*6070*/  UMOV UR8, UR15 ;  /* 0x0000000f00087c82 */ /* 0x001fe20008000000 */
[----:B------:R-:W-:-:S02]  /*6080*/  UMOV UR11, UR19 ;  /* 0x00000013000b7c82 */ /* 0x000fc40008000000 */
[----:B------:R0:W-:Y:S02]  /*6090*/  UTMALDG.3D [UR8], [UR24], desc[UR6] ;  /* 0x00000608180075b4 */ /* 0x0001e40008011000 */
[----:B0-----:R-:W-:Y:S05]  /*60a0*/  @P3 BRA `(.L_x_113) ;  /* 0xfffffffc00483947 */ /* 0x001fea000383ffff */
.L_x_109:
[----:B------:R-:W-:Y:S05]  /*60b0*/  BSYNC B1 ;  /* 0x0000000000017941 */ /* 0x000fea0003800000 */
.L_x_108:
[----:B------:R-:W-:Y:S01]  /*60c0*/  LOP3.LUT P3, RZ, R15, 0xff, RZ, 0xc0, !PT ;  /* 0x000000ff0fff7812 */ /* 0x000fe2000786c0ff */
[----:B------:R-:W-:Y:S01]  /*60d0*/  IMAD.IADD R6, R12, 0x1, R13 ;  /* 0x000000010c067824 */ /* 0x000fe200078e020d */
[----:B------:R-:W-:Y:S01]  /*60e0*/  IADD3 R0, P5, R0, UR20, RZ ;  /* 0x0000001400007c10 */ /* 0x000fe2000ffbe0ff */
[----:B------:R-:W-:Y:S01]  /*60f0*/  ULDC.64 UR4, c[0x0][0x650] ;  /* 0x0001940000047ab9 */ /* 0x000fe20000000a00 */
[----:B------:R-:W-:Y:S01]  /*6100*/  BSSY B1, `(.L_x_114) ;  /* 0x000006c000017945 */ /* 0x000fe20003800000 */
[----:B------:R-:W-:Y:S01]  /*6110*/  IMAD.MOV.U32 R14, RZ, RZ, -0x1 ;  /* 0xffffffffff0e7424 */ /* 0x000fe200078e00ff */
[----:B------:R-:W-:Y:S01]  /*6120*/  ISETP.GT.U32.AND P1, PT, R6, 0x8, PT ;  /* 0x000000080600780c */ /* 0x000fe20003f24070 */
[----:B------:R-:W-:Y:S01]  /*6130*/  IMAD.MOV.U32 R17, RZ, RZ, -0x1 ;  /* 0xffffffffff117424 */ /* 0x000fe200078e00ff */
[----:B------:R-:W-:Y:S01]  /*6140*/  IADD3.X R5, R5, UR13, RZ, P5, !PT ;  /* 0x0000000d05057c10 */ /* 0x000fe2000affe4ff */
[----:B------:R-:W-:Y:S01]  /*6150*/  IMAD.MOV.U32 R9, RZ, RZ, -0x1 ;  /* 0xffffffffff097424 */ /* 0x000fe200078e00ff */
[----:B------:R-:W-:-:S02]  /*6160*/  ISETP.LT.U32.AND P1, PT, R12, 0x9, P1 ;  /* 0x000000090c00780c */ /* 0x000fc40000f21070 */
[----:B------:R-:W-:Y:S01]  /*6170*/  PRMT R15, RZ, 0x7610, R15 ;  /* 0x00007610ff0f7816 */ /* 0x000fe2000000000f */
[----:B------:R-:W0:Y:S01]  /*6180*/  @P3 S2R R3, SR_CgaCtaId ;  /* 0x0000000000033919 */ /* 0x000e220000008800 */
[----:B------:R-:W-:-:S04]  /*6190*/  @P3 MOV R2, 0x400 ;  /* 0x0000040000023802 */ /* 0x000fc80000000f00 */
[----:B0-----:R-:W-:Y:S01]  /*61a0*/  @P3 LEA R7, R3, R2, 0x18 ;  /* 0x0000000203073211 */ /* 0x001fe200078ec0ff */
[----:B------:R-:W-:-:S03]  /*61b0*/  IMAD.WIDE.U32 R2, R6, 0x38e38e39, RZ ;  /* 0x38e38e3906027825 */ /* 0x000fc600078e00ff */
[----:B------:R0:W-:Y:S01]  /*61c0*/  @P3 SYNCS.ARRIVE.TRANS64.A1T0 RZ, [R7+URZ+0xa8], RZ ;  /* 0x0000a8ff07ff39a7 */ /* 0x0001e2000810003f */
[----:B------:R-:W-:Y:S02]  /*61d0*/  ISETP.GE.U32.AND P3, PT, R12, 0x9, PT ;  /* 0x000000090c00780c */ /* 0x000fe40003f66070 */
[----:B------:R-:W-:Y:S02]  /*61e0*/  PRMT R2, RZ, 0x7610, R2 ;  /* 0x00007610ff027816 */ /* 0x000fe40000000002 */
[----:B0-----:R-:W-:Y:S02]  /*61f0*/  SHF.R.U32.HI R7, RZ, 0x1, R3 ;  /* 0x00000001ff077819 */ /* 0x001fe40000011603 */
[----:B------:R-:W-:Y:S02]  /*6200*/  SEL R3, RZ, 0x1, !P1 ;  /* 0x00000001ff037807 */ /* 0x000fe40004800000 */
[----:B------:R-:W-:Y:S01]  /*6210*/  ISETP.GE.U32.AND P1, PT, R0, UR4, PT ;  /* 0x0000000400007c0c */ /* 0x000fe2000bf26070 */
[----:B------:R-:W-:Y:S01]  /*6220*/  IMAD R13, R7, -0x9, R6 ;  /* 0xfffffff7070d7824 */ /* 0x000fe200078e0206 */
[----:B------:R-:W-:-:S02]  /*6230*/  LOP3.LUT R10, R10, R3, RZ, 0x3c, !PT ;  /* 0x000000030a0a7212 */ /* 0x000fc400078e3cff */
[----:B------:R-:W-:Y:S02]  /*6240*/  ISETP.GE.U32.AND.EX P1, PT, R5, UR5, PT, P1 ;  /* 0x0000000505007c0c */ /* 0x000fe4000bf26110 */
[----:B------:R-:W-:-:S11]  /*6250*/  @P3 LOP3.LUT R10, R10, 0x1, R7, 0x78, !PT ;  /* 0x000000010a0a3812 */ /* 0x000fd600078e7807 */
[----:B------:R-:W-:Y:S05]  /*6260*/  @P1 BRA `(.L_x_115) ;  /* 0x0000000400541947 */ /* 0x000fea0003800000 */
[----:B------:R-:W-:Y:S01]  /*6270*/  ULDC.64 UR4, c[0x0][0x628] ;  /* 0x00018a0000047ab9 */ /* 0x000fe20000000a00 */
[----:B------:R-:W0:Y:S01]  /*6280*/  S2R R17, SR_CTAID.X ;  /* 0x0000000000117919 */ /* 0x000e220000002500 */
[----:B------:R-:W-:Y:S01]  /*6290*/  ISETP.NE.U32.AND P1, PT, RZ, UR4, PT ;  /* 0x00000004ff007c0c */ /* 0x000fe2000bf25070 */
[----:B------:R-:W-:Y:S01]  /*62a0*/  ULDC UR7, c[0x0][0x630] ;  /* 0x00018c0000077ab9 */ /* 0x000fe20000000800 */
[----:B------:R-:W-:Y:S01]  /*62b0*/  IMAD.MOV.U32 R2, RZ, RZ, R0 ;  /* 0x000000ffff027224 */ /* 0x000fe200078e0000 */
[----:B------:R-:W1:Y:S01]  /*62c0*/  S2R R14, SR_CTAID.Y ;  /* 0x00000000000e7919 */ /* 0x000e620000002600 */
[----:B------:R-:W-:Y:S01]  /*62d0*/  ISETP.NE.AND.EX P1, PT, RZ, UR5, PT, P1 ;  /* 0x00000005ff007c0c */ /* 0x000fe2000bf25310 */
[----:B------:R-:W-:-:S12]  /*62e0*/  IMAD.MOV.U32 R3, RZ, RZ, R5 ;  /* 0x000000ffff037224 */ /* 0x000fd800078e0005 */
[----:B------:R-:W-:Y:S05]  /*62f0*/  @!P1 BRA `(.L_x_116) ;  /* 0x0000000000289947 */ /* 0x000fea0003800000 */
[----:B------:R-:W-:Y:S02]  /*6300*/  ULDC UR6, c[0x0][0x634] ;  /* 0x00018d0000067ab9 */ /* 0x000fe40000000800 */
[----:B------:R-:W-:-:S05]  /*6310*/  IADD3 R9, P1, R0, UR6, RZ ;  /* 0x0000000600097c10 */ /* 0x000fca000ff3e0ff */
[----:B------:R-:W-:-:S04]  /*6320*/  IMAD.X R19, RZ, RZ, R5, P1 ;  /* 0x000000ffff137224 */ /* 0x000fc800008e0605 */
[----:B------:R-:W-:-:S04]  /*6330*/  IMAD.WIDE.U32 R6, R19, UR4, RZ ;  /* 0x0000000413067c25 */ /* 0x000fc8000f8e00ff */
[----:B------:R-:W-:-:S04]  /*6340*/  IMAD.WIDE.U32 R6, P1, R9, UR5, R6 ;  /* 0x0000000509067c25 */ /* 0x000fc8000f820006 */
[----:B------:R-:W-:-:S04]  /*6350*/  IMAD.WIDE.U32 R8, R9, UR4, RZ ;  /* 0x0000000409087c25 */ /* 0x000fc8000f8e00ff */
[----:B------:R-:W-:Y:S01]  /*6360*/  IMAD.X R3, RZ, RZ, RZ, P1 ;  /* 0x000000ffff037224 */ /* 0x000fe200008e06ff */
[----:B------:R-:W-:Y:S01]  /*6370*/  IADD3 RZ, P1, R9, R6, RZ ;  /* 0x0000000609ff7210 */ /* 0x000fe20007f3e0ff */
[----:B------:R-:W-:-:S04]  /*6380*/  IMAD.MOV.U32 R2, RZ, RZ, R7 ;  /* 0x000000ffff027224 */ /* 0x000fc800078e0007 */
[----:B------:R-:W-:-:S08]  /*6390*/  IMAD.WIDE.U32.X R2, R19, UR5, R2, P1 ;  /* 0x0000000513027c25 */ /* 0x000fd000088e0402 */
.L_x_116:
[--C-:B------:R-:W-:Y:S01]  /*63a0*/  SHF.R.U64 R8, R2, UR7, R3.reuse ;  /* 0x0000000702087c19 */ /* 0x100fe20008001203 */
[----:B------:R-:W-:Y:S01]  /*63b0*/  ULDC.64 UR4, c[0x0][0x620] ;  /* 0x0001880000047ab9 */ /* 0x000fe20000000a00 */
[----:B------:R-:W-:Y:S01]  /*63c0*/  SHF.R.U32.HI R2, RZ, UR7, R3 ;  /* 0x00000007ff027c19 */ /* 0x000fe20008011603 */
[----:B------:R-:W-:Y:S01]  /*63d0*/  IMAD.MOV.U32 R3, RZ, RZ, R5 ;  /* 0x000000ffff037224 */ /* 0x000fe200078e0005 */
[----:B------:R-:W-:Y:S01]  /*63e0*/  IADD3 R7, P1, RZ, -R8, RZ ;  /* 0x80000008ff077210 */ /* 0x000fe20007f3e0ff */
[----:B------:R-:W2:Y:S01]  /*63f0*/  LDC R22, c[0x0][0x144] ;  /* 0x00005100ff167b82 */ /* 0x000ea20000000800 */
[----:B0-----:R-:W-:Y:S01]  /*6400*/  I2FP.F32.U32 R9, R17 ;  /* 0x0000001100097245 */ /* 0x001fe20000201000 */
[----:B------:R-:W-:Y:S01]  /*6410*/  ULDC.64 UR8, c[0x0][0x640] ;  /* 0x0001900000087ab9 */ /* 0x000fe20000000a00 */
[----:B------:R-:W-:Y:S01]  /*6420*/  ULDC UR6, c[0x0][0x608] ;  /* 0x0001820000067ab9 */ /* 0x000fe20000000800 */
[----:B------:R-:W-:Y:S01]  /*6430*/  IMAD.X R2, RZ, RZ, ~R2, P1 ;  /* 0x000000ffff027224 */ /* 0x000fe200008e0e02 */
[----:B------:R-:W-:-:S03]  /*6440*/  ISETP.NE.U32.AND P1, PT, RZ, UR8, PT ;  /* 0x00000008ff007c0c */ /* 0x000fc6000bf25070 */
[----:B------:R-:W-:Y:S01]  /*6450*/  IMAD R6, R2, UR4, RZ ;  /* 0x0000000402067c24 */ /* 0x000fe2000f8e02ff */
[----:B------:R-:W0:Y:S01]  /*6460*/  LDC R19, c[0x0][0x148] ;  /* 0x00005200ff137b82 */ /* 0x000e220000000800 */
[----:B------:R-:W-:Y:S01]  /*6470*/  IMAD.MOV.U32 R2, RZ, RZ, R0 ;  /* 0x000000ffff027224 */ /* 0x000fe200078e0000 */
[----:B------:R-:W-:-:S03]  /*6480*/  ISETP.NE.AND.EX P1, PT, RZ, UR9, PT, P1 ;  /* 0x00000009ff007c0c */ /* 0x000fc6000bf25310 */
[----:B------:R-:W-:Y:S01]  /*6490*/  IMAD.WIDE.U32 R2, R7, UR4, R2 ;  /* 0x0000000407027c25 */ /* 0x000fe2000f8e0002 */
[----:B------:R-:W-:-:S03]  /*64a0*/  ULDC UR4, c[0x0][0x150] ;  /* 0x0000540000047ab9 */ /* 0x000fc60000000800 */
[----:B------:R-:W-:Y:S02]  /*64b0*/  IMAD R7, R7, UR5, R6 ;  /* 0x0000000507077c24 */ /* 0x000fe4000f8e0206 */
[----:B------:R-:W-:Y:S01]  /*64c0*/  FMUL R6, R9, UR4 ;  /* 0x0000000409067c20 */ /* 0x000fe20008400000 */
[----:B------:R-:W-:Y:S01]  /*64d0*/  ULDC UR4, c[0x0][0x618] ;  /* 0x0001860000047ab9 */ /* 0x000fe20000000800 */
[----:B------:R-:W-:Y:S01]  /*64e0*/  ULDC UR5, c[0x0][0x154] ;  /* 0x0000550000057ab9 */ /* 0x000fe20000000800 */
[----:B------:R-:W-:-:S03]  /*64f0*/  IMAD.IADD R3, R3, 0x1, R7 ;  /* 0x0000000103037824 */ /* 0x000fc600078e0207 */
[----:B------:R-:W3:Y:S02]  /*6500*/  F2I.U32.TRUNC.NTZ R6, R6 ;  /* 0x0000000600067305 */ /* 0x000ee4000020f000 */
[----:B------:R-:W-:Y:S02]  /*6510*/  SHF.R.U64 R9, R2, UR4, R3 ;  /* 0x0000000402097c19 */ /* 0x000fe40008001203 */
[----:B-1----:R-:W-:-:S05]  /*6520*/  I2FP.F32.U32 R2, R14 ;  /* 0x0000000e00027245 */ /* 0x002fca0000201000 */
[----:B------:R-:W-:Y:S01]  /*6530*/  FMUL R21, R2, UR5 ;  /* 0x0000000502157c20 */ /* 0x000fe20008400000 */
[----:B------:R-:W-:Y:S01]  /*6540*/  SHF.R.U32.HI R2, RZ, UR4, R3 ;  /* 0x00000004ff027c19 */ /* 0x000fe20008011603 */
[----:B------:R-:W-:-:S03]  /*6550*/  ULDC UR4, c[0x0][0x658] ;  /* 0x0001960000047ab9 */ /* 0x000fc60000000800 */
[--C-:B------:R-:W-:Y:S01]  /*6560*/  SHF.R.U64 R20, R9, UR6, R2.reuse ;  /* 0x0000000609147c19 */ /* 0x100fe20008001202 */
[----:B------:R-:W1:Y:S01]  /*6570*/  F2I.U32.TRUNC.NTZ R21, R21 ;  /* 0x0000001500157305 */ /* 0x000e62000020f000 */
[----:B------:R-:W-:Y:S01]  /*6580*/  SHF.R.U32.HI R3, RZ, UR6, R2 ;  /* 0x00000006ff037c19 */ /* 0x000fe20008011602 */
[----:B---3--:R-:W-:-:S03]  /*6590*/  IMAD.MOV R6, RZ, RZ, -R6 ;  /* 0x000000ffff067224 */ /* 0x008fc600078e0a06 */
[----:B------:R-:W-:Y:S01]  /*65a0*/  SHF.R.U64 R18, R20, UR4, R3 ;  /* 0x0000000414127c19 */ /* 0x000fe20008001203 */
[----:B--2---:R-:W-:Y:S01]  /*65b0*/  IMAD R17, R22, R6, R17 ;  /* 0x0000000616117224 */ /* 0x004fe200078e0211 */
[----:B------:R-:W-:-:S03]  /*65c0*/  SHF.R.U32.HI R23, RZ, UR4, R3 ;  /* 0x00000004ff177c19 */ /* 0x000fc60008011603 */
[----:B------:R-:W-:Y:S02]  /*65d0*/  IMAD.MOV.U32 R2, RZ, RZ, R18 ;  /* 0x000000ffff027224 */ /* 0x000fe400078e0012 */
[----:B------:R-:W-:Y:S01]  /*65e0*/  IMAD.MOV.U32 R3, RZ, RZ, R23 ;  /* 0x000000ffff037224 */ /* 0x000fe200078e0017 */
[----:B------:R-:W-:Y:S06]  /*65f0*/  @!P1 BRA `(.L_x_117) ;  /* 0x0000000000289947 */ /* 0x000fec0003800000 */
[----:B------:R-:W-:Y:S02]  /*6600*/  ULDC UR4, c[0x0][0x64c] ;  /* 0x0001930000047ab9 */ /* 0x000fe40000000800 */
[----:B------:R-:W-:-:S05]  /*6610*/  IADD3 R3, P1, R18, UR4, RZ ;  /* 0x0000000412037c10 */ /* 0x000fca000ff3e0ff */
[----:B------:R-:W-:-:S04]  /*6620*/  IMAD.X R23, RZ, RZ, R23, P1 ;  /* 0x000000ffff177224 */ /* 0x000fc800008e0617 */
[----:B------:R-:W-:-:S04]  /*6630*/  IMAD.WIDE.U32 R6, R23, UR8, RZ ;  /* 0x0000000817067c25 */ /* 0x000fc8000f8e00ff */
[----:B------:R-:W-:-:S04]  /*6640*/  IMAD.WIDE.U32 R6, P1, R3, UR9, R6 ;  /* 0x0000000903067c25 */ /* 0x000fc8000f820006 */
[----:B------:R-:W-:-:S04]  /*6650*/  IMAD.WIDE.U32 R2, R3, UR8, RZ ;  /* 0x0000000803027c25 */ /* 0x000fc8000f8e00ff */
[----:B------:R-:W-:Y:S01]  /*6660*/  IMAD.MOV.U32 R2, RZ, RZ, R7 ;  /* 0x000000ffff027224 */ /* 0x000fe200078e0007 */
[----:B------:R-:W-:Y:S01]  /*6670*/  IADD3 RZ, P3, R3, R6, RZ ;  /* 0x0000000603ff7210 */ /* 0x000fe20007f7e0ff */
[----:B------:R-:W-:-:S04]  /*6680*/  IMAD.X R3, RZ, RZ, RZ, P1 ;  /* 0x000000ffff037224 */ /* 0x000fc800008e06ff */
[----:B------:R-:W-:-:S08]  /*6690*/  IMAD.WIDE.U32.X R2, R23, UR9, R2, P3 ;  /* 0x0000000917027c25 */ /* 0x000fd000098e0402 */
.L_x_117:
[----:B------:R-:W-:Y:S01]  /*66a0*/  ULDC UR4, c[0x0][0x648] ;  /* 0x0001920000047ab9 */ /* 0x000fe20000000800 */
[----:B-1----:R-:W-:Y:S01]  /*66b0*/  IMAD.MOV R21, RZ, RZ, -R21 ;  /* 0x000000ffff157224 */ /* 0x002fe200078e0a15 */
[----:B------:R-:W-:Y:S01]  /*66c0*/  SHF.R.U64 R3, R2, UR4, R3 ;  /* 0x0000000402037c19 */ /* 0x000fe20008001203 */
[----:B------:R-:W-:Y:S01]  /*66d0*/  ULDC UR4, c[0x0][0x638] ;  /* 0x00018e0000047ab9 */ /* 0x000fe20000000800 */
[----:B------:R-:W-:Y:S01]  /*66e0*/  LOP3.LUT R20, R20, UR17, RZ, 0xc0, !PT ;  /* 0x0000001114147c12 */ /* 0x000fe2000f8ec0ff */
[----:B0-----:R-:W-:Y:S01]  /*66f0*/  @P4 IMAD R17, R19, R21, R14 ;  /* 0x0000001513114224 */ /* 0x001fe200078e020e */
[----:B------:R-:W-:Y:S01]  /*6700*/  ULDC UR5, c[0x0][0x610] ;  /* 0x0001840000057ab9 */ /* 0x000fe20000000800 */
[----:B------:R-:W-:Y:S02]  /*6710*/  IMAD.MOV R7, RZ, RZ, -R3 ;  /* 0x000000ffff077224 */ /* 0x000fe400078e0a03 */
[----:B------:R-:W-:Y:S01]  /*6720*/  IMAD R14, R3, UR18, R20 ;  /* 0x00000012030e7c24 */ /* 0x000fe2000f8e0214 */
[----:B------:R-:W-:Y:S01]  /*6730*/  LOP3.LUT R3, R9, UR16, RZ, 0xc0, !PT ;  /* 0x0000001009037c12 */ /* 0x000fe2000f8ec0ff */
[----:B------:R-:W-:Y:S01]  /*6740*/  IMAD R18, R7, UR4, R18 ;  /* 0x0000000407127c24 */ /* 0x000fe2000f8e0212 */
[----:B------:R-:W-:Y:S01]  /*6750*/  ULDC UR4, c[0x0][0x600] ;  /* 0x0001800000047ab9 */ /* 0x000fe20000000800 */
[----:B------:R-:W-:-:S02]  /*6760*/  IMAD R14, R14, UR5, R17 ;  /* 0x000000050e0e7c24 */ /* 0x000fc4000f8e0211 */
[----:B------:R-:W-:Y:S02]  /*6770*/  IMAD R3, R18, UR4, R3 ;  /* 0x0000000412037c24 */ /* 0x000fe4000f8e0203 */
[----:B------:R-:W-:Y:S02]  /*6780*/  IMAD.MOV.U32 R2, RZ, RZ, 0x1 ;  /* 0x00000001ff027424 */ /* 0x000fe400078e00ff */
[----:B------:R-:W-:Y:S01]  /*6790*/  IMAD.MOV.U32 R9, RZ, RZ, R8 ;  /* 0x000000ffff097224 */ /* 0x000fe200078e0008 */
[----:B------:R-:W-:Y:S02]  /*67a0*/  SEL R17, R3, R14, !P4 ;  /* 0x0000000e03117207 */ /* 0x000fe40006000000 */
[----:B------:R-:W-:-:S07]  /*67b0*/  SEL R14, R14, R3, !P4 ;  /* 0x000000030e0e7207 */ /* 0x000fce0006000000 */
.L_x_115:
[----:B------:R-:W-:Y:S05]  /*67c0*/  BSYNC B1 ;  /* 0x0000000000017941 */ /* 0x000fea0003800000 */
.L_x_114:
[----:B------:R-:W-:-:S13]  /*67d0*/  LOP3.LUT P1, RZ, R2, 0xff, RZ, 0xc0, !PT ;  /* 0x000000ff02ff7812 */ /* 0x000fda000782c0ff */
[----:B------:R-:W-:Y:S05]  /*67e0*/  @P1 BRA `(.L_x_118) ;  /* 0xfffffff400441947 */ /* 0x000fea000383ffff */
[----:B------:R-:W-:Y:S05]  /*67f0*/  BSYNC B0 ;  /* 0x0000000000007941 */ /* 0x000fea0003800000 */
.L_x_106:
[----:B------:R-:W-:-:S03]  /*6800*/  UMOV UR4, 0xffffffff ;  /* 0xffffffff00047882 */ /* 0x000fc60000000000 */
[----:B------:R-:W-:Y:S05]  /*6810*/  BRA.DIV UR4, `(.L_x_119) ;  /* 0x0000000604d07947 */ /* 0x000fea000b800000 */
[----:B------:R-:W-:-:S13]  /*6820*/  ELECT P0, URZ, PT ;  /* 0x00000000003f782f */ /* 0x000fda0003800000 */
.L_x_138:
[----:B------:R-:W-:Y:S04]  /*6830*/  BSSY B0, `(.L_x_120) ;  /* 0x0000058000007945 */ /* 0x000fe80003800000 */
[----:B------:R-:W-:Y:S05]  /*6840*/  @!P0 BRA `(.L_x_121) ;  /* 0x0000000400588947 */ /* 0x000fea0003800000 */
[----:B------:R-:W-:-:S04]  /*6850*/  LOP3.LUT R4, R4, 0x2, RZ, 0xfc, !PT ;  /* 0x0000000204047812 */ /* 0x000fc800078efcff */
[----:B------:R-:W-:-:S13]  /*6860*/  ISETP.NE.AND P0, PT, R4, 0x3, PT ;  /* 0x000000030400780c */ /* 0x000fda0003f05270 */
[----:B------:R-:W-:Y:S05]  /*6870*/  @!P0 BRA `(.L_x_122) ;  /* 0x0000000000048947 */ /* 0x000fea0003800000 */
[----:B------:R-:W-:Y:S01]  /*6880*/  BPT.TRAP 0x1 ;  /* 0x000000040000795c */ /* 0x000fe20000300000 */
.L_x_122:
[----:B------:R-:W0:Y:S01]  /*6890*/  S2R R3, SR_CgaCtaId ;  /* 0x0000000000037919 */ /* 0x000e220000008800 */
[----:B------:R-:W-:Y:S02]  /*68a0*/  MOV R0, 0x400 ;  /* 0x0000040000007802 */ /* 0x000fe40000000f00 */
[----:B------:R-:W-:Y:S02]  /*68b0*/  SHF.L.U32 R2, R10, 0x1f, RZ ;  /* 0x0000001f0a027819 */ /* 0x000fe400000006ff */
[----:B0-----:R-:W-:-:S05]  /*68c0*/  LEA R0, R3, R0, 0x18 ;  /* 0x0000000003007211 */ /* 0x001fca00078ec0ff */
[----:B------:R-:W-:-:S04]  /*68d0*/  VIADD R0, R0, 0x48 ;  /* 0x0000004800007836 */ /* 0x000fc80000000000 */
[C---:B------:R-:W-:Y:S02]  /*68e0*/  IMAD R5, R13.reuse, 0x8, R0 ;  /* 0x000000080d057824 */ /* 0x040fe400078e0200 */
[----:B------:R-:W-:Y:S02]  /*68f0*/  VIADD R13, R13, 0x1 ;  /* 0x000000010d0d7836 */ /* 0x000fe40000000000 */
[----:B------:R-:W0:Y:S03]  /*6900*/  SYNCS.PHASECHK.TRANS64.TRYWAIT P0, [R5+URZ], R2 ;  /* 0x00000002050075a7 */ /* 0x000e26000800017f */
[----:B------:R-:W-:-:S04]  /*6910*/  ISETP.NE.AND P1, PT, R13, 0x9, PT ;  /* 0x000000090d00780c */ /* 0x000fc80003f25270 */
[----:B------:R-:W-:Y:S02]  /*6920*/  SEL R3, RZ, 0x1, P1 ;  /* 0x00000001ff037807 */ /* 0x000fe40000800000 */
[----:B------:R-:W-:Y:S02]  /*6930*/  SEL R13, R13, RZ, P1 ;  /* 0x000000ff0d0d7207 */ /* 0x000fe40000800000 */
[----:B------:R-:W-:-:S03]  /*6940*/  LOP3.LUT R10, R10, R3, RZ, 0x3c, !PT ;  /* 0x000000030a0a7212 */ /* 0x000fc600078e3cff */
[----:B------:R-:W-:Y:S01]  /*6950*/  IMAD R7, R13, 0x8, R0 ;  /* 0x000000080d077824 */ /* 0x000fe200078e0200 */
[----:B------:R-:W-:Y:S01]  /*6960*/  SHF.L.U32 R4, R10, 0x1f, RZ ;  /* 0x0000001f0a047819 */ /* 0x000fe200000006ff */
[----:B0-----:R-:W-:Y:S06]  /*6970*/  @!P0 BRA `(.L_x_123) ;  /* 0x00000004009c8947 */ /* 0x001fec0003800000 */
.L_x_139:
[----:B------:R-:W1:Y:S01]  /*6980*/  SYNCS.PHASECHK.TRANS64.TRYWAIT P0, [R7+URZ], R4 ;  /* 0x00000004070075a7 */ /* 0x000e62000800017f */
[----:B0-----:R-:W-:-:S05]  /*6990*/  VIADD R2, R13, 0x1 ;  /* 0x000000010d027836 */ /* 0x001fca0000000000 */
[----:B------:R-:W-:-:S04]  /*69a0*/  ISETP.NE.AND P1, PT, R2, 0x9, PT ;  /* 0x000000090200780c */ /* 0x000fc80003f25270 */
[----:B------:R-:W-:Y:S02]  /*69b0*/  SEL R3, RZ, 0x1, P1 ;  /* 0x00000001ff037807 */ /* 0x000fe40000800000 */
[----:B------:R-:W-:Y:S02]  /*69c0*/  SEL R9, R2, RZ, P1 ;  /* 0x000000ff02097207 */ /* 0x000fe40000800000 */
[----:B------:R-:W-:-:S03]  /*69d0*/  LOP3.LUT R10, R10, R3, RZ, 0x3c, !PT ;  /* 0x000000030a0a7212 */ /* 0x000fc600078e3cff */
[----:B------:R-:W-:Y:S01]  /*69e0*/  IMAD R6, R9, 0x8, R0 ;  /* 0x0000000809067824 */ /* 0x000fe200078e0200 */
[----:B------:R-:W-:Y:S01]  /*69f0*/  SHF.L.U32 R5, R10, 0x1f, RZ ;  /* 0x0000001f0a057819 */ /* 0x000fe200000006ff */
[----:B-1----:R-:W-:Y:S06]  /*6a00*/  @!P0 BRA `(.L_x_124) ;  /* 0x00000004008c8947 */ /* 0x002fec0003800000 */
.L_x_140:
[----:B------:R-:W1:Y:S01]  /*6a10*/  SYNCS.PHASECHK.TRANS64.TRYWAIT P0, [R6+URZ], R5 ;  /* 0x00000005060075a7 */ /* 0x000e62000800017f */
[----:B------:R-:W-:-:S05]  /*6a20*/  VIADD R2, R9, 0x1 ;  /* 0x0000000109027836 */ /* 0x000fca0000000000 */
[----:B------:R-:W-:-:S04]  /*6a30*/  ISETP.NE.AND P1, PT, R2, 0x9, PT ;  /* 0x000000090200780c */ /* 0x000fc80003f25270 */
[----:B------:R-:W-:Y:S02]  /*6a40*/  SEL R3, RZ, 0x1, P1 ;  /* 0x00000001ff037807 */ /* 0x000fe40000800000 */
[----:B0-----:R-:W-:Y:S02]  /*6a50*/  SEL R7, R2, RZ, P1 ;  /* 0x000000ff02077207 */ /* 0x001fe40000800000 */
[----:B------:R-:W-:-:S03]  /*6a60*/  LOP3.LUT R10, R10, R3, RZ, 0x3c, !PT ;  /* 0x000000030a0a7212 */ /* 0x000fc600078e3cff */
[----:B------:R-:W-:Y:S01]  /*6a70*/  IMAD R9, R7, 0x8, R0 ;  /* 0x0000000807097824 */ /* 0x000fe200078e0200 */
[----:B------:R-:W-:Y:S01]  /*6a80*/  SHF.L.U32 R4, R10, 0x1f, RZ ;  /* 0x0000001f0a047819 */ /* 0x000fe200000006ff */
[----:B-1----:R-:W-:Y:S06]  /*6a90*/  @!P0 BRA `(.L_x_125) ;  /* 0x00000004007c8947 */ /* 0x002fec0003800000 */
.L_x_141:
[----:B------:R-:W1:Y:S01]  /*6aa0*/  SYNCS.PHASECHK.TRANS64.TRYWAIT P0, [R9+URZ], R4 ;  /* 0x00000004090075a7 */ /* 0x000e62000800017f */
[----:B------:R-:W-:-:S05]  /*6ab0*/  VIADD R2, R7, 0x1 ;  /* 0x0000000107027836 */ /* 0x000fca0000000000 */
[----:B------:R-:W-:-:S04]  /*6ac0*/  ISETP.NE.AND P1, PT, R2, 0x9, PT ;  /* 0x000000090200780c */ /* 0x000fc80003f25270 */
[----:B------:R-:W-:Y:S02]  /*6ad0*/  SEL R3, RZ, 0x1, P1 ;  /* 0x00000001ff037807 */ /* 0x000fe40000800000 */
[----:B------:R-:W-:Y:S02]  /*6ae0*/  SEL R7, R2, RZ, P1 ;  /* 0x000000ff02077207 */ /* 0x000fe40000800000 */
[----:B------:R-:W-:-:S03]  /*6af0*/  LOP3.LUT R10, R10, R3, RZ, 0x3c, !PT ;  /* 0x000000030a0a7212 */ /* 0x000fc600078e3cff */
[----:B0-----:R-:W-:Y:S01]  /*6b00*/  IMAD R6, R7, 0x8, R0 ;  /* 0x0000000807067824 */ /* 0x001fe200078e0200 */
[----:B------:R-:W-:Y:S01]  /*6b10*/  SHF.L.U32 R5, R10, 0x1f, RZ ;  /* 0x0000001f0a057819 */ /* 0x000fe200000006ff */
[----:B-1----:R-:W-:Y:S06]  /*6b20*/  @!P0 BRA `(.L_x_126) ;  /* 0x00000004006c8947 */ /* 0x002fec0003800000 */
.L_x_142:
        /* <DEDUP_REMOVED lines=9> */
.L_x_143:
[----:B------:R-:W1:Y:S01]  /*6bc0*/  SYNCS.PHASECHK.TRANS64.TRYWAIT P0, [R9+URZ], R4 ;  /* 0x00000004090075a7 */ /* 0x000e62000800017f */
[----:B------:R-:W-:-:S05]  /*6bd0*/  VIADD R2, R7, 0x1 ;  /* 0x0000000107027836 */ /* 0x000fca0000000000 */
[----:B------:R-:W-:-:S04]  /*6be0*/  ISETP.NE.AND P1, PT, R2, 0x9, PT ;  /* 0x000000090200780c */ /* 0x000fc80003f25270 */
[----:B------:R-:W-:Y:S02]  /*6bf0*/  SEL R3, RZ, 0x1, P1 ;  /* 0x00000001ff037807 */ /* 0x000fe40000800000 */
[----:B------:R-:W-:Y:S02]  /*6c00*/  SEL R7, R2, RZ, P1 ;  /* 0x000000ff02077207 */ /* 0x000fe40000800000 */
[----:B------:R-:W-:-:S03]  /*6c10*/  LOP3.LUT R10, R10, R3, RZ, 0x3c, !PT ;  /* 0x000000030a0a7212 */ /* 0x000fc600078e3cff */
[----:B------:R-:W-:Y:S01]  /*6c20*/  IMAD R8, R7, 0x8, R0 ;  /* 0x0000000807087824 */ /* 0x000fe200078e0200 */
[----:B0-----:R-:W-:Y:S01]  /*6c30*/  SHF.L.U32 R5, R10, 0x1f, RZ ;  /* 0x0000001f0a057819 */ /* 0x001fe200000006ff */
[----:B-1----:R-:W-:Y:S06]  /*6c40*/  @!P0 BRA `(.L_x_128) ;  /* 0x00000004004c8947 */ /* 0x002fec0003800000 */
.L_x_144:
[----:B------:R-:W1:Y:S01]  /*6c50*/  SYNCS.PHASECHK.TRANS64.TRYWAIT P0, [R8+URZ], R5 ;  /* 0x00000005080075a7 */ /* 0x000e62000800017f */
[----:B------:R-:W-:-:S05]  /*6c60*/  VIADD R2, R7, 0x1 ;  /* 0x0000000107027836 */ /* 0x000fca0000000000 */
[----:B------:R-:W-:-:S04]  /*6c70*/  ISETP.NE.AND P1, PT, R2, 0x9, PT ;  /* 0x000000090200780c */ /* 0x000fc80003f25270 */
[----:B------:R-:W-:Y:S02]  /*6c80*/  SEL R3, RZ, 0x1, P1 ;  /* 0x00000001ff037807 */ /* 0x000fe40000800000 */
[----:B------:R-:W-:Y:S02]  /*6c90*/  SEL R7, R2, RZ, P1 ;  /* 0x000000ff02077207 */ /* 0x000fe40000800000 */
[----:B0-----:R-:W-:-:S03]  /*6ca0*/  LOP3.LUT R9, R10, R3, RZ, 0x3c, !PT ;  /* 0x000000030a097212 */ /* 0x001fc600078e3cff */
[----:B------:R-:W-:Y:S01]  /*6cb0*/  IMAD R11, R7, 0x8, R0 ;  /* 0x00000008070b7824 */ /* 0x000fe200078e0200 */
[----:B------:R-:W-:Y:S01]  /*6cc0*/  SHF.L.U32 R6, R9, 0x1f, RZ ;  /* 0x0000001f09067819 */ /* 0x000fe200000006ff */
[----:B-1----:R-:W-:Y:S06]  /*6cd0*/  @!P0 BRA `(.L_x_129) ;  /* 0x00000004003c8947 */ /* 0x002fec0003800000 */
.L_x_145:
[----:B------:R-:W1:Y:S01]  /*6ce0*/  SYNCS.PHASECHK.TRANS64.TRYWAIT P0, [R11+URZ], R6 ;  /* 0x000000060b0075a7 */ /* 0x000e62000800017f */
[----:B------:R-:W-:-:S05]  /*6cf0*/  VIADD R2, R7, 0x1 ;  /* 0x0000000107027836 */ /* 0x000fca0000000000 */
[----:B------:R-:W-:-:S04]  /*6d00*/  ISETP.NE.AND P1, PT, R2, 0x9, PT ;  /* 0x000000090200780c */ /* 0x000fc80003f25270 */
[----:B------:R-:W-:Y:S02]  /*6d10*/  SEL R4, RZ, 0x1, P1 ;  /* 0x00000001ff047807 */ /* 0x000fe40000800000 */
[----:B------:R-:W-:Y:S02]  /*6d20*/  SEL R3, R2, RZ, P1 ;  /* 0x000000ff02037207 */ /* 0x000fe40000800000 */
[----:B------:R-:W-:Y:S01]  /*6d30*/  LOP3.LUT R4, R9, R4, RZ, 0x3c, !PT ;  /* 0x0000000409047212 */ /* 0x000fe200078e3cff */
[----:B-1----:R-:W-:Y:S06]  /*6d40*/  @!P0 BRA `(.L_x_130) ;  /* 0x0000000400348947 */ /* 0x002fec0003800000 */
.L_x_146:
[----:B------:R-:W-:Y:S01]  /*6d50*/  IMAD R3, R3, 0x8, R0 ;  /* 0x0000000803037824 */ /* 0x000fe200078e0200 */
[----:B------:R-:W-:-:S07]  /*6d60*/  SHF.L.U32 R0, R4, 0x1f, RZ ;  /* 0x0000001f04007819 */ /* 0x000fce00000006ff */
.L_x_131:
[----:B--2---:R2:W3:Y:S02]  /*6d70*/  SYNCS.PHASECHK.TRANS64.TRYWAIT P0, [R3+URZ], R0 ;  /* 0x00000000030075a7 */ /* 0x0044e4000800017f */
[----:B---3--:R-:W-:Y:S05]  /*6d80*/  @!P0 NANOSLEEP.SYNCS 0x989680 ;  /* 0x009896800000895d */ /* 0x008fea0003900000 */
[----:B------:R-:W3:Y:S02]  /*6d90*/  @!P0 SYNCS.PHASECHK.TRANS64 P0, [R3+URZ], R0 ;  /* 0x00000000030085a7 */ /* 0x000ee4000800007f */
[----:B---3--:R-:W-:Y:S05]  /*6da0*/  @!P0 BRA `(.L_x_131) ;  /* 0xfffffffc00f08947 */ /* 0x008fea000383ffff */
.L_x_121:
[----:B------:R-:W-:Y:S05]  /*6db0*/  BSYNC B0 ;  /* 0x0000000000007941 */ /* 0x000fea0003800000 */
.L_x_120:
[----:B------:R-:W-:Y:S05]  /*6dc0*/  EXIT ;  /* 0x000000000000794d */ /* 0x000fea0003800000 */
.L_x_18:
[----:B-1----:R-:W-:-:S04]  /*6dd0*/  IMAD.U32 R7, RZ, RZ, UR6 ;  /* 0x00000006ff077e24 */ /* 0x002fc8000f8e00ff */
[----:B------:R1:W3:Y:S03]  /*6de0*/  SYNCS.PHASECHK.TRANS64.TRYWAIT P0, [R7+URZ], R6 ;  /* 0x00000006070075a7 */ /* 0x0002e6000800017f */
[----:B---3--:R-:W-:Y:S05]  /*6df0*/  @!P0 NANOSLEEP.SYNCS 0x989680 ;  /* 0x009896800000895d */ /* 0x008fea0003900000 */
[----:B------:R-:W3:Y:S02]  /*6e00*/  @!P0 SYNCS.PHASECHK.TRANS64 P0, [R7+URZ], R6 ;  /* 0x00000006070085a7 */ /* 0x000ee4000800007f */
[----:B---3--:R-:W-:Y:S05]  /*6e10*/  @!P0 BRA `(.L_x_18) ;  /* 0xfffffffc00ec8947 */ /* 0x008fea000383ffff */
[----:B------:R-:W-:Y:S05]  /*6e20*/  BRA `(.L_x_17) ;  /* 0xffffffa400847947 */ /* 0x000fea000383ffff */
.L_x_24:
[----:B-1----:R-:W-:-:S04]  /*6e30*/  IMAD.U32 R8, RZ, RZ, UR12 ;  /* 0x0000000cff087e24 */ /* 0x002fc8000f8e00ff */
[----:B------:R1:W3:Y:S03]  /*6e40*/  SYNCS.PHASECHK.TRANS64.TRYWAIT P0, [R8+URZ], R7 ;  /* 0x00000007080075a7 */ /* 0x0002e6000800017f */
[----:B---3--:R-:W-:Y:S05]  /*6e50*/  @!P0 NANOSLEEP.SYNCS 0x989680 ;  /* 0x009896800000895d */ /* 0x008fea0003900000 */
[----:B------:R-:W3:Y:S02]  /*6e60*/  @!P0 SYNCS.PHASECHK.TRANS64 P0, [R8+URZ], R7 ;  /* 0x00000007080085a7 */ /* 0x000ee4000800007f */
[----:B---3--:R-:W-:Y:S05]  /*6e70*/  @!P0 BRA `(.L_x_24) ;  /* 0xfffffffc00ec8947 */ /* 0x008fea000383ffff */
[----:B------:R-:W-:Y:S05]  /*6e80*/  BRA `(.L_x_23) ;  /* 0xffffffac00387947 */ /* 0x000fea000383ffff */
.L_x_107:
[----:B------:R-:W-:Y:S01]  /*6e90*/  BSSY B1, `(.L_x_132) ;  /* 0x0000006000017945 */ /* 0x000fe20003800000 */
[----:B------:R-:W-:-:S07]  /*6ea0*/  IMAD.MOV.U32 R2, RZ, RZ, -0x1 ;  /* 0xffffffffff027424 */ /* 0x000fce00078e00ff */
[----:B------:R-:W-:Y:S05]  /*6eb0*/  WARPSYNC.COLLECTIVE R2, `(.L_x_133) ;  /* 0x00000000020c7348 */ /* 0x000fea0003c00000 */
[----:B------:R-:W-:Y:S02]  /*6ec0*/  ELECT P1, UR62, PT ;  /* 0x00000000003e782f */ /* 0x000fe40003820000 */
[----:B------:R-:W-:Y:S01]  /*6ed0*/  MOV R2, UR62 ;  /* 0x0000003e00027c02 */ /* 0x000fe20008000f00 */
[----:B------:R-:W-:Y:S10]  /*6ee0*/  ENDCOLLECTIVE ;  /* 0x000000000000791b */ /* 0x000ff40003800000 */
.L_x_133:
[----:B------:R-:W-:Y:S05]  /*6ef0*/  BSYNC B1 ;  /* 0x0000000000017941 */ /* 0x000fea0003800000 */
.L_x_132:
[----:B------:R-:W-:Y:S05]  /*6f00*/  BRA `(.L_x_134) ;  /* 0xffffffec00887947 */ /* 0x000fea000383ffff */
.L_x_110:
[----:B-1----:R1:W2:Y:S02]  /*6f10*/  SYNCS.PHASECHK.TRANS64.TRYWAIT P1, [R18+URZ+0x48], R7 ;  /* 0x00004807120075a7 */ /* 0x0022a4000802017f */
[----:B--2---:R-:W-:Y:S05]  /*6f20*/  @!P1 NANOSLEEP.SYNCS 0x989680 ;  /* 0x009896800000995d */ /* 0x004fea0003900000 */
[----:B------:R-:W2:Y:S02]  /*6f30*/  @!P1 SYNCS.PHASECHK.TRANS64 P1, [R18+URZ+0x48], R7 ;  /* 0x00004807120095a7 */ /* 0x000ea4000802007f */
[----:B--2---:R-:W-:Y:S05]  /*6f40*/  @!P1 BRA `(.L_x_110) ;  /* 0xfffffffc00f09947 */ /* 0x004fea000383ffff */
[----:B------:R-:W-:Y:S05]  /*6f50*/  BRA `(.L_x_135) ;  /* 0xffffffec00bc7947 */ /* 0x000fea000383ffff */
.L_x_119:
[----:B------:R-:W-:Y:S01]  /*6f60*/  BSSY B0, `(.L_x_136) ;  /* 0x0000006000007945 */ /* 0x000fe20003800000 */
[----:B------:R-:W-:-:S07]  /*6f70*/  IMAD.MOV.U32 R2, RZ, RZ, -0x1 ;  /* 0xffffffffff027424 */ /* 0x000fce00078e00ff */
[----:B------:R-:W-:Y:S05]  /*6f80*/  WARPSYNC.COLLECTIVE R2, `(.L_x_137) ;  /* 0x00000000020c7348 */ /* 0x000fea0003c00000 */
[----:B------:R-:W-:Y:S02]  /*6f90*/  ELECT P1, UR62, PT ;  /* 0x00000000003e782f */ /* 0x000fe40003820000 */
[----:B------:R-:W-:Y:S01]  /*6fa0*/  MOV R2, UR62 ;  /* 0x0000003e00027c02 */ /* 0x000fe20008000f00 */
[----:B------:R-:W-:Y:S10]  /*6fb0*/  ENDCOLLECTIVE ;  /* 0x000000000000791b */ /* 0x000ff40003800000 */
.L_x_137:
[----:B------:R-:W-:Y:S05]  /*6fc0*/  BSYNC B0 ;  /* 0x0000000000007941 */ /* 0x000fea0003800000 */
.L_x_136:
[----:B------:R-:W-:Y:S01]  /*6fd0*/  PLOP3.LUT P0, PT, P1, PT, PT, 0x80, 0x0 ;  /* 0x000000000000781c */ /* 0x000fe20000f0f070 */
[----:B------:R-:W-:-:S12]  /*6fe0*/  BRA `(.L_x_138) ;  /* 0xfffffff800107947 */ /* 0x000fd8000383ffff */
.L_x_123:
[----:B0-----:R0:W1:Y:S02]  /*6ff0*/  SYNCS.PHASECHK.TRANS64.TRYWAIT P0, [R5+URZ], R2 ;  /* 0x00000002050075a7 */ /* 0x001064000800017f */
[----:B-1----:R-:W-:Y:S05]  /*7000*/  @!P0 NANOSLEEP.SYNCS 0x989680 ;  /* 0x009896800000895d */ /* 0x002fea0003900000 */
[----:B------:R-:W1:Y:S02]  /*7010*/  @!P0 SYNCS.PHASECHK.TRANS64 P0, [R5+URZ], R2 ;  /* 0x00000002050085a7 */ /* 0x000e64000800007f */
[----:B-1----:R-:W-:Y:S05]  /*7020*/  @!P0 BRA `(.L_x_123) ;  /* 0xfffffffc00f08947 */ /* 0x002fea000383ffff */
[----:B------:R-:W-:Y:S05]  /*7030*/  BRA `(.L_x_139) ;  /* 0xfffffff800507947 */ /* 0x000fea000383ffff */
.L_x_124:
[----:B0-----:R0:W1:Y:S02]  /*7040*/  SYNCS.PHASECHK.TRANS64.TRYWAIT P0, [R7+URZ], R4 ;  /* 0x00000004070075a7 */ /* 0x001064000800017f */
[----:B-1----:R-:W-:Y:S05]  /*7050*/  @!P0 NANOSLEEP.SYNCS 0x989680 ;  /* 0x009896800000895d */ /* 0x002fea0003900000 */
[----:B------:R-:W1:Y:S02]  /*7060*/  @!P0 SYNCS.PHASECHK.TRANS64 P0, [R7+URZ], R4 ;  /* 0x00000004070085a7 */ /* 0x000e64000800007f */
[----:B-1----:R-:W-:Y:S05]  /*7070*/  @!P0 BRA `(.L_x_124) ;  /* 0xfffffffc00f08947 */ /* 0x002fea000383ffff */
[----:B------:R-:W-:Y:S05]  /*7080*/  BRA `(.L_x_140) ;  /* 0xfffffff800607947 */ /* 0x000fea000383ffff */
.L_x_125:
[----:B0-----:R0:W1:Y:S02]  /*7090*/  SYNCS.PHASECHK.TRANS64.TRYWAIT P0, [R6+URZ], R5 ;  /* 0x00000005060075a7 */ /* 0x001064000800017f */
[----:B-1----:R-:W-:Y:S05]  /*70a0*/  @!P0 NANOSLEEP.SYNCS 0x989680 ;  /* 0x009896800000895d */ /* 0x002fea0003900000 */
[----:B------:R-:W1:Y:S02]  /*70b0*/  @!P0 SYNCS.PHASECHK.TRANS64 P0, [R6+URZ], R5 ;  /* 0x00000005060085a7 */ /* 0x000e64000800007f */
[----:B-1----:R-:W-:Y:S05]  /*70c0*/  @!P0 BRA `(.L_x_125) ;  /* 0xfffffffc00f08947 */ /* 0x002fea000383ffff */
[----:B------:R-:W-:Y:S05]  /*70d0*/  BRA `(.L_x_141) ;  /* 0xfffffff800707947 */ /* 0x000fea000383ffff */
.L_x_126:
[----:B0-----:R0:W1:Y:S02]  /*70e0*/  SYNCS.PHASECHK.TRANS64.TRYWAIT P0, [R9+URZ], R4 ;  /* 0x00000004090075a7 */ /* 0x001064000800017f */
[----:B-1----:R-:W-:Y:S05]  /*70f0*/  @!P0 NANOSLEEP.SYNCS 0x989680 ;  /* 0x009896800000895d */ /* 0x002fea0003900000 */
[----:B------:R-:W1:Y:S02]  /*7100*/  @!P0 SYNCS.PHASECHK.TRANS64 P0, [R9+URZ], R4 ;  /* 0x00000004090085a7 */ /* 0x000e64000800007f */
[----:B-1----:R-:W-:Y:S05]  /*7110*/  @!P0 BRA `(.L_x_126) ;  /* 0xfffffffc00f08947 */ /* 0x002fea000383ffff */
[----:B------:R-:W-:Y:S05]  /*7120*/  BRA `(.L_x_142) ;  /* 0xfffffff800807947 */ /* 0x000fea000383ffff */
.L_x_127:
[----:B0-----:R0:W1:Y:S02]  /*7130*/  SYNCS.PHASECHK.TRANS64.TRYWAIT P0, [R6+URZ], R5 ;  /* 0x00000005060075a7 */ /* 0x001064000800017f */
[----:B-1----:R-:W-:Y:S05]  /*7140*/  @!P0 NANOSLEEP.SYNCS 0x989680 ;  /* 0x009896800000895d */ /* 0x002fea0003900000 */
[----:B------:R-:W1:Y:S02]  /*7150*/  @!P0 SYNCS.PHASECHK.TRANS64 P0, [R6+URZ], R5 ;  /* 0x00000005060085a7 */ /* 0x000e64000800007f */
[----:B-1----:R-:W-:Y:S05]  /*7160*/  @!P0 BRA `(.L_x_127) ;  /* 0xfffffffc00f08947 */ /* 0x002fea000383ffff */
[----:B------:R-:W-:Y:S05]  /*7170*/  BRA `(.L_x_143) ;  /* 0xfffffff800907947 */ /* 0x000fea000383ffff */
.L_x_128:
[----:B0-----:R0:W1:Y:S02]  /*7180*/  SYNCS.PHASECHK.TRANS64.TRYWAIT P0, [R9+URZ], R4 ;  /* 0x00000004090075a7 */ /* 0x001064000800017f */
[----:B-1----:R-:W-:Y:S05]  /*7190*/  @!P0 NANOSLEEP.SYNCS 0x989680 ;  /* 0x009896800000895d */ /* 0x002fea0003900000 */
[----:B------:R-:W1:Y:S02]  /*71a0*/  @!P0 SYNCS.PHASECHK.TRANS64 P0, [R9+URZ], R4 ;  /* 0x00000004090085a7 */ /* 0x000e64000800007f */
[----:B-1----:R-:W-:Y:S05]  /*71b0*/  @!P0 BRA `(.L_x_128) ;  /* 0xfffffffc00f08947 */ /* 0x002fea000383ffff */
[----:B------:R-:W-:Y:S05]  /*71c0*/  BRA `(.L_x_144) ;  /* 0xfffffff800a07947 */ /* 0x000fea000383ffff */
.L_x_129:
[----:B0-----:R0:W1:Y:S02]  /*71d0*/  SYNCS.PHASECHK.TRANS64.TRYWAIT P0, [R8+URZ], R5 ;  /* 0x00000005080075a7 */ /* 0x001064000800017f */
[----:B-1----:R-:W-:Y:S05]  /*71e0*/  @!P0 NANOSLEEP.SYNCS 0x989680 ;  /* 0x009896800000895d */ /* 0x002fea0003900000 */
[----:B------:R-:W1:Y:S02]  /*71f0*/  @!P0 SYNCS.PHASECHK.TRANS64 P0, [R8+URZ], R5 ;  /* 0x00000005080085a7 */ /* 0x000e64000800007f */
[----:B-1----:R-:W-:Y:S05]  /*7200*/  @!P0 BRA `(.L_x_129) ;  /* 0xfffffffc00f08947 */ /* 0x002fea000383ffff */
[----:B------:R-:W-:Y:S05]  /*7210*/  BRA `(.L_x_145) ;  /* 0xfffffff800b07947 */ /* 0x000fea000383ffff */
.L_x_130:
[----:B-1----:R1:W2:Y:S02]  /*7220*/  SYNCS.PHASECHK.TRANS64.TRYWAIT P0, [R11+URZ], R6 ;  /* 0x000000060b0075a7 */ /* 0x0022a4000800017f */
[----:B--2---:R-:W-:Y:S05]  /*7230*/  @!P0 NANOSLEEP.SYNCS 0x989680 ;  /* 0x009896800000895d */ /* 0x004fea0003900000 */
[----:B------:R-:W2:Y:S02]  /*7240*/  @!P0 SYNCS.PHASECHK.TRANS64 P0, [R11+URZ], R6 ;  /* 0x000000060b0085a7 */ /* 0x000ea4000800007f */
[----:B--2---:R-:W-:Y:S05]  /*7250*/  @!P0 BRA `(.L_x_130) ;  /* 0xfffffffc00f08947 */ /* 0x004fea000383ffff */
[----:B------:R-:W-:Y:S05]  /*7260*/  BRA `(.L_x_146) ;  /* 0xfffffff800b87947 */ /* 0x000fea000383ffff */
.L_x_147:
[----:B------:R-:W-:-:S00]  /*7270*/  BRA `(.L_x_147) ;  /* 0xfffffffc00fc7947 */ /* 0x000fc0000383ffff */
[----:B------:R-:W-:-:S00]  /*7280*/  NOP ;  /* 0x0000000000007918 */ /* 0x000fc00000000000 */
[----:B------:R-:W-:-:S00]  /*7290*/  NOP ;  /* 0x0000000000007918 */ /* 0x000fc00000000000 */
[----:B------:R-:W-:-:S00]  /*72a0*/  NOP ;  /* 0x0000000000007918 */ /* 0x000fc00000000000 */
[----:B------:R-:W-:-:S00]  /*72b0*/  NOP ;  /* 0x0000000000007918 */ /* 0x000fc00000000000 */
[----:B------:R-:W-:-:S00]  /*72c0*/  NOP ;  /* 0x0000000000007918 */ /* 0x000fc00000000000 */
[----:B------:R-:W-:-:S00]  /*72d0*/  NOP ;  /* 0x0000000000007918 */ /* 0x000fc00000000000 */
[----:B------:R-:W-:-:S00]  /*72e0*/  NOP ;  /* 0x0000000000007918 */ /* 0x000fc00000000000 */
[----:B------:R-:W-:-:S00]  /*72f0*/  NOP ;  /* 0x0000000000007918 */ /* 0x000fc00000000000 */
.L_x_148:


//--------------------- .nv.shared._ZN7cutlass13device_kernelINS_4gemm6kernel13GemmUniversalIN4cute5tupleIJiiiiEEENS1_10collective13CollectiveMmaINS1_37MainloopSm90TmaGmmaWarpSpecializedFP8ILi9ENS5_IJNS4_1CILi1EEESB_SB_EEENS1_35KernelTmaWarpSpecializedCooperativeEEENS5_IJNSA_ILi128EEENSA_ILi64EEESF_EEENS_12float_e4m3_tENS5_IJlSB_lEEESI_SJ_NS4_8TiledMMAINS4_8MMA_AtomIJNS4_4SM904GMMA30MMA_64x64x32_F32E4M3E4M3_SS_TNILNSN_7ScaleInE1ELSP_1EEEEEENS4_6LayoutINS5_IJNSA_ILi2EEESB_SB_EEENS5_IJSB_NSA_ILi0EEESV_EEEEENS5_IJNS4_10UnderscoreESY_SY_EEEEENS4_13SM90_TMA_LOADENS4_14ComposedLayoutINS4_7SwizzleILi3ELi4ELi3EEENS4_18smem_ptr_flag_bitsILi8EEENSS_INS5_IJNSA_ILi8EEESF_EEENS5_IJSF_SB_EEEEEEEvNS4_8identityES11_S1B_vS1C_EENS_8epilogue10collective6detail29Sm90TmaWarpSpecializedAdapterINS1F_15DefaultEpilogueISI_SJ_SJ_NS1E_6thread17LinearCombinationISI_Li1EffLNS1J_9ScaleType4KindE0ELNS_15FloatRoundStyleE2ESI_EENS1_15EpilogueDefaultEEEEEvvEEEEvNT_6ParamsE --------------------------
	.section	.nv.shared._ZN7cutlass13device_kernelINS_4gemm6kernel13GemmUniversalIN4cute5tupleIJiiiiEEENS1_10collective13CollectiveMmaINS1_37MainloopSm90TmaGmmaWarpSpecializedFP8ILi9ENS5_IJNS4_1CILi1EEESB_SB_EEENS1_35KernelTmaWarpSpecializedCooperativeEEENS5_IJNSA_ILi128EEENSA_ILi64EEESF_EEENS_12float_e4m3_tENS5_IJlSB_lEEESI_SJ_NS4_8TiledMMAINS4_8MMA_AtomIJNS4_4SM904GMMA30MMA_64x64x32_F32E4M3E4M3_SS_TNILNSN_7ScaleInE1ELSP_1EEEEEENS4_6LayoutINS5_IJNSA_ILi2EEESB_SB_EEENS5_IJSB_NSA_ILi0EEESV_EEEEENS5_IJNS4_10UnderscoreESY_SY_EEEEENS4_13SM90_TMA_LOADENS4_14ComposedLayoutINS4_7SwizzleILi3ELi4ELi3EEENS4_18smem_ptr_flag_bitsILi8EEENSS_INS5_IJNSA_ILi8EEESF_EEENS5_IJSF_SB_EEEEEEEvNS4_8identityES11_S1B_vS1C_EENS_8epilogue10collective6detail29Sm90TmaWarpSpecializedAdapterINS1F_15DefaultEpilogueISI_SJ_SJ_NS1E_6thread17LinearCombinationISI_Li1EffLNS1J_9ScaleType4KindE0ELNS_15FloatRoundStyleE2ESI_EENS1_15EpilogueDefaultEEEEEvvEEEEvNT_6ParamsE,"aw",@nobits
	.sectionflags	@""
	.align	16
	.zero		1024


//--------------------- .nv.shared.reserved.0     --------------------------
	.section	.nv.shared.reserved.0,"aw",@nobits
	.weak		__nv_reservedSMEM_offset_0_alias
	.size		__nv_reservedSMEM_offset_0_alias, 0, 0
	.other		__nv_reservedSMEM_offset_0_alias,@"STO_CUDA_RESERVED_SHARED STV_DEFAULT"
__nv_reservedSMEM_offset_0_alias:
	.zero		0


//--------------------- .nv.global                --------------------------
	.section	.nv.global,"aw",@nobits
.nv.global:
	.type		_ZN40_INTERNAL_8e08ed76_4_k_cu_40882905_218194cute1_E,@object
	.size		_ZN40_INTERNAL_8e08ed76_4_k_cu_40882905_218194cute1_E,(_ZN40_INTERNAL_8e08ed76_4_k_cu_40882905_218194cuda3std3__45__cpo6cbeginE - _ZN40_INTERNAL_8e08ed76_4_k_cu_40882905_218194cute1_E)
_ZN40_INTERNAL_8e08ed76_4_k_cu_40882905_218194cute1_E:
	.zero		1
	.type		_ZN40_INTERNAL_8e08ed76_4_k_cu_40882905_218194cuda3std3__45__cpo6cbeginE,@object
	.size		_ZN40_INTERNAL_8e08ed76_4_k_cu_40882905_218194cuda3std3__45__cpo6cbeginE,(_ZN40_INTERNAL_8e08ed76_4_k_cu_40882905_218194cuda3std3__48in_placeE - _ZN40_INTERNAL_8e08ed76_4_k_cu_40882905_218194cuda3std3__45__cpo6cbeginE)
_ZN40_INTERNAL_8e08ed76_4_k_cu_40882905_218194cuda3std3__45__cpo6cbeginE:
	.zero		1
	.type		_ZN40_INTERNAL_8e08ed76_4_k_cu_40882905_218194cuda3std3__48in_placeE,@object
	.size		_ZN40_INTERNAL_8e08ed76_4_k_cu_40882905_218194cuda3std3__48in_placeE,(_ZN40_INTERNAL_8e08ed76_4_k_cu_40882905_218194cuda3std6ranges3__45__cpo9iter_moveE - _ZN40_INTERNAL_8e08ed76_4_k_cu_40882905_218194cuda3std3__48in_placeE)
_ZN40_INTERNAL_8e08ed76_4_k_cu_40882905_218194cuda3std3__48in_placeE:
	.zero		1
	.type		_ZN40_INTERNAL_8e08ed76_4_k_cu_40882905_218194cuda3std6ranges3__45__cpo9iter_moveE,@object
	.size		_ZN40_INTERNAL_8e08ed76_4_k_cu_40882905_218194cuda3std6ranges3__45__cpo9iter_moveE,(_ZN40_INTERNAL_8e08ed76_4_k_cu_40882905_218194cuda3std3__45__cpo5beginE - _ZN40_INTERNAL_8e08ed76_4_k_cu_40882905_218194cuda3std6ranges3__45__cpo9iter_moveE)
_ZN40_INTERNAL_8e08ed76_4_k_cu_40882905_218194cuda3std6ranges3__45__cpo9iter_moveE:
	.zero		1
	.type		_ZN40_INTERNAL_8e08ed76_4_k_cu_40882905_218194cuda3std3__45__cpo5beginE,@object
	.size		_ZN40_INTERNAL_8e08ed76_4_k_cu_40882905_218194cuda3std3__45__cpo5beginE,(_ZN40_INTERNAL_8e08ed76_4_k_cu_40882905_218194cuda3std3__442_GLOBAL__N__8e08ed76_4_k_cu_40882905_218196ignoreE - _ZN40_INTERNAL_8e08ed76_4_k_cu_40882905_218194cuda3std3__45__cpo5beginE)
_ZN40_INTERNAL_8e08ed76_4_k_cu_40882905_218194cuda3std3__45__cpo5beginE:
	.zero		1
	.type		_ZN40_INTERNAL_8e08ed76_4_k_cu_40882905_218194cuda3std3__442_GLOBAL__N__8e08ed76_4_k_cu_40882905_218196ignoreE,@object
	.size		_ZN40_INTERNAL_8e08ed76_4_k_cu_40882905_218194cuda3std3__442_GLOBAL__N__8e08ed76_4_k_cu_40882905_218196ignoreE,(_ZN40_INTERNAL_8e08ed76_4_k_cu_40882905_218194cute7productE - _ZN40_INTERNAL_8e08ed76_4_k_cu_40882905_218194cuda3std3__442_GLOBAL__N__8e08ed76_4_k_cu_40882905_218196ignoreE)
_ZN40_INTERNAL_8e08ed76_4_k_cu_40882905_218194cuda3std3__442_GLOBAL__N__8e08ed76_4_k_cu_40882905_218196ignoreE:
	.zero		1
	.type		_ZN40_INTERNAL_8e08ed76_4_k_cu_40882905_218194cute7productE,@object
	.size		_ZN40_INTERNAL_8e08ed76_4_k_cu_40882905_218194cute7productE,(_ZN40_INTERNAL_8e08ed76_4_k_cu_40882905_218194cuda3std3__45__cpo3endE - _ZN40_INTERNAL_8e08ed76_4_k_cu_40882905_218194cute7productE)
_ZN40_INTERNAL_8e08ed76_4_k_cu_40882905_218194cute7productE:
	.zero		1
	.type		_ZN40_INTERNAL_8e08ed76_4_k_cu_40882905_218194cuda3std3__45__cpo3endE,@object
	.size		_ZN40_INTERNAL_8e08ed76_4_k_cu_40882905_218194cuda3std3__45__cpo3endE,(_ZN40_INTERNAL_8e08ed76_4_k_cu_40882905_218194cuda3std3__419piecewise_constructE - _ZN40_INTERNAL_8e08ed76_4_k_cu_40882905_218194cuda3std3__45__cpo3endE)
_ZN40_INTERNAL_8e08ed76_4_k_cu_40882905_218194cuda3std3__45__cpo3endE:
	.zero		1
	.type		_ZN40_INTERNAL_8e08ed76_4_k_cu_40882905_218194cuda3std3__419piecewise_constructE,@object
	.size		_ZN40_INTERNAL_8e08ed76_4_k_cu_40882905_218194cuda3std3__419piecewise_constructE,(_ZN40_INTERNAL_8e08ed76_4_k_cu_40882905_218194cuda3std3__45__cpo4cendE - _ZN40_INTERNAL_8e08ed76_4_k_cu_40882905_218194cuda3std3__419piecewise_constructE)
_ZN40_INTERNAL_8e08ed76_4_k_cu_40882905_218194cuda3std3__419piecewise_constructE:
	.zero		1
	.type		_ZN40_INTERNAL_8e08ed76_4_k_cu_40882905_218194cuda3std3__45__cpo4cendE,@object
	.size		_ZN40_INTERNAL_8e08ed76_4_k_cu_40882905_218194cuda3std3__45__cpo4cendE,(_ZN40_INTERNAL_8e08ed76_4_k_cu_40882905_218194cuda3std6ranges3__45__cpo4swapE - _ZN40_INTERNAL_8e08ed76_4_k_cu_40882905_218194cuda3std3__45__cpo4cendE)
_ZN40_INTERNAL_8e08ed76_4_k_cu_40882905_218194cuda3std3__45__cpo4cendE:
	.zero		1
	.type		_ZN40_INTERNAL_8e08ed76_4_k_cu_40882905_218194cuda3std6ranges3__45__cpo4swapE,@object
	.size		_ZN40_INTERNAL_8e08ed76_4_k_cu_40882905_218194cuda3std6ranges3__45__cpo4swapE,(.L_7 - _ZN40_INTERNAL_8e08ed76_4_k_cu_40882905_218194cuda3std6ranges3__45__cpo4swapE)
_ZN40_INTERNAL_8e08ed76_4_k_cu_40882905_218194cuda3std6ranges3__45__cpo4swapE:
	.zero		1
.L_7:


//--------------------- .nv.constant0._ZN7cutlass13device_kernelINS_4gemm6kernel13GemmUniversalIN4cute5tupleIJiiiiEEENS1_10collective13CollectiveMmaINS1_37MainloopSm90TmaGmmaWarpSpecializedFP8ILi9ENS5_IJNS4_1CILi1EEESB_SB_EEENS1_35KernelTmaWarpSpecializedCooperativeEEENS5_IJNSA_ILi128EEENSA_ILi64EEESF_EEENS_12float_e4m3_tENS5_IJlSB_lEEESI_SJ_NS4_8TiledMMAINS4_8MMA_AtomIJNS4_4SM904GMMA30MMA_64x64x32_F32E4M3E4M3_SS_TNILNSN_7ScaleInE1ELSP_1EEEEEENS4_6LayoutINS5_IJNSA_ILi2EEESB_SB_EEENS5_IJSB_NSA_ILi0EEESV_EEEEENS5_IJNS4_10UnderscoreESY_SY_EEEEENS4_13SM90_TMA_LOADENS4_14ComposedLayoutINS4_7SwizzleILi3ELi4ELi3EEENS4_18smem_ptr_flag_bitsILi8EEENSS_INS5_IJNSA_ILi8EEESF_EEENS5_IJSF_SB_EEEEEEEvNS4_8identityES11_S1B_vS1C_EENS_8epilogue10collective6detail29Sm90TmaWarpSpecializedAdapterINS1F_15DefaultEpilogueISI_SJ_SJ_NS1E_6thread17LinearCombinationISI_Li1EffLNS1J_9ScaleType4KindE0ELNS_15FloatRoundStyleE2ESI_EENS1_15EpilogueDefaultEEEEEvvEEEEvNT_6ParamsE --------------------------
	.section	.nv.constant0._ZN7cutlass13device_kernelINS_4gemm6kernel13GemmUniversalIN4cute5tupleIJiiiiEEENS1_10collective13CollectiveMmaINS1_37MainloopSm90TmaGmmaWarpSpecializedFP8ILi9ENS5_IJNS4_1CILi1EEESB_SB_EEENS1_35KernelTmaWarpSpecializedCooperativeEEENS5_IJNSA_ILi128EEENSA_ILi64EEESF_EEENS_12float_e4m3_tENS5_IJlSB_lEEESI_SJ_NS4_8TiledMMAINS4_8MMA_AtomIJNS4_4SM904GMMA30MMA_64x64x32_F32E4M3E4M3_SS_TNILNSN_7ScaleInE1ELSP_1EEEEEENS4_6LayoutINS5_IJNSA_ILi2EEESB_SB_EEENS5_IJSB_NSA_ILi0EEESV_EEEEENS5_IJNS4_10UnderscoreESY_SY_EEEEENS4_13SM90_TMA_LOADENS4_14ComposedLayoutINS4_7SwizzleILi3ELi4ELi3EEENS4_18smem_ptr_flag_bitsILi8EEENSS_INS5_IJNSA_ILi8EEESF_EEENS5_IJSF_SB_EEEEEEEvNS4_8identityES11_S1B_vS1C_EENS_8epilogue10collective6detail29Sm90TmaWarpSpecializedAdapterINS1F_15DefaultEpilogueISI_SJ_SJ_NS1E_6thread17LinearCombinationISI_Li1EffLNS1J_9ScaleType4KindE0ELNS_15FloatRoundStyleE2ESI_EENS1_15EpilogueDefaultEEEEEvvEEEEvNT_6ParamsE,"a",@progbits
	.sectionflags	@""
	.align	4
.nv.constant0._ZN7cutlass13device_kernelINS_4gemm6kernel13GemmUniversalIN4cute5tupleIJiiiiEEENS1_10collective13CollectiveMmaINS1_37MainloopSm90TmaGmmaWarpSpecializedFP8ILi9ENS5_IJNS4_1CILi1EEESB_SB_EEENS1_35KernelTmaWarpSpecializedCooperativeEEENS5_IJNSA_ILi128EEENSA_ILi64EEESF_EEENS_12float_e4m3_tENS5_IJlSB_lEEESI_SJ_NS4_8TiledMMAINS4_8MMA_AtomIJNS4_4SM904GMMA30MMA_64x64x32_F32E4M3E4M3_SS_TNILNSN_7ScaleInE1ELSP_1EEEEEENS4_6LayoutINS5_IJNSA_ILi2EEESB_SB_EEENS5_IJSB_NSA_ILi0EEESV_EEEEENS5_IJNS4_10UnderscoreESY_SY_EEEEENS4_13SM90_TMA_LOADENS4_14ComposedLayoutINS4_7SwizzleILi3ELi4ELi3EEENS4_18smem_ptr_flag_bitsILi8EEENSS_INS5_IJNSA_ILi8EEESF_EEENS5_IJSF_SB_EEEEEEEvNS4_8identityES11_S1B_vS1C_EENS_8epilogue10collective6detail29Sm90TmaWarpSpecializedAdapterINS1F_15DefaultEpilogueISI_SJ_SJ_NS1E_6thread17LinearCombinationISI_Li1EffLNS1J_9ScaleType4KindE0ELNS_15FloatRoundStyleE2ESI_EENS1_15EpilogueDefaultEEEEEvvEEEEvNT_6ParamsE:
	.zero		1664


//--------------------- SYMBOLS --------------------------

	.type		.nv.reservedSmem.offset0,@object
	.size		.nv.reservedSmem.offset0,0x4
